	.headerflags	@"EF_CUDA_TEXMODE_UNIFIED EF_CUDA_64BIT_ADDRESS EF_CUDA_ACCELERATORS EF_CUDA_SM90 EF_CUDA_VIRTUAL_SM(EF_CUDA_SM90)"
	.elftype	@"ET_EXEC"


//--------------------- .nv.info                  --------------------------
	.section	.nv.info,"",@"SHT_CUDA_INFO"
	.align	4


	//----- nvinfo : EIATTR_REGCOUNT
	.align		4
        /*0000*/ 	.byte	0x04, 0x2f
        /*0002*/ 	.short	(.L_1 - .L_0)
	.align		4
.L_0:
        /*0004*/ 	.word	index@(triton_poi_fused_max_pool2d_with_indices_7)
        /*0008*/ 	.word	0x00000030


	//----- nvinfo : EIATTR_MIN_STACK_SIZE
	.align		4
.L_1:
        /*000c*/ 	.byte	0x04, 0x12
        /*000e*/ 	.short	(.L_3 - .L_2)
	.align		4
.L_2:
        /*0010*/ 	.word	index@(triton_poi_fused_max_pool2d_with_indices_7)
        /*0014*/ 	.word	0x00000000


	//----- nvinfo : EIATTR_FRAME_SIZE
	.align		4
.L_3:
        /*0018*/ 	.byte	0x04, 0x11
        /*001a*/ 	.short	(.L_5 - .L_4)
	.align		4
.L_4:
        /*001c*/ 	.word	index@(triton_poi_fused_max_pool2d_with_indices_7)
        /*0020*/ 	.word	0x00000000


	//----- nvinfo : EIATTR_MIN_STACK_SIZE
	.align		4
.L_5:
        /*0024*/ 	.byte	0x04, 0x12
        /*0026*/ 	.short	(.L_7 - .L_6)
	.align		4
.L_6:
        /*0028*/ 	.word	index@(triton_poi_fused_max_pool2d_with_indices_7)
        /*002c*/ 	.word	0x00000000
.L_7:


//--------------------- .nv.info.triton_poi_fused_max_pool2d_with_indices_7 --------------------------
	.section	.nv.info.triton_poi_fused_max_pool2d_with_indices_7,"",@"SHT_CUDA_INFO"
	.sectionflags	@""
	.align	4


	//----- nvinfo : EIATTR_CUDA_API_VERSION
	.align		4
        /*0000*/ 	.byte	0x04, 0x37
        /*0002*/ 	.short	(.L_9 - .L_8)
.L_8:
        /*0004*/ 	.word	0x0000007c


	//----- nvinfo : EIATTR_KPARAM_INFO
	.align		4
.L_9:
        /*0008*/ 	.byte	0x04, 0x17
        /*000a*/ 	.short	(.L_11 - .L_10)
.L_10:
        /*000c*/ 	.word	0x00000000
        /*0010*/ 	.short	0x0004
        /*0012*/ 	.short	0x001c
        /*0014*/ 	.byte	0x00, 0xf0, 0x11, 0x00


	//----- nvinfo : EIATTR_KPARAM_INFO
	.align		4
.L_11:
        /*0018*/ 	.byte	0x04, 0x17
        /*001a*/ 	.short	(.L_13 - .L_12)
.L_12:
        /*001c*/ 	.word	0x00000000
        /*0020*/ 	.short	0x0003
        /*0022*/ 	.short	0x0018
        /*0024*/ 	.byte	0x00, 0xf0, 0x11, 0x00


	//----- nvinfo : EIATTR_KPARAM_INFO
	.align		4
.L_13:
        /*0028*/ 	.byte	0x04, 0x17
        /*002a*/ 	.short	(.L_15 - .L_14)
.L_14:
        /*002c*/ 	.word	0x00000000
        /*0030*/ 	.short	0x0002
        /*0032*/ 	.short	0x0010
        /*0034*/ 	.byte	0x00, 0xf4, 0x21, 0x00


	//----- nvinfo : EIATTR_KPARAM_INFO
	.align		4
.L_15:
        /*0038*/ 	.byte	0x04, 0x17
        /*003a*/ 	.short	(.L_17 - .L_16)
.L_16:
        /*003c*/ 	.word	0x00000000
        /*0040*/ 	.short	0x0001
        /*0042*/ 	.short	0x0008
        /*0044*/ 	.byte	0x00, 0xf4, 0x21, 0x00


	//----- nvinfo : EIATTR_KPARAM_INFO
	.align		4
.L_17:
        /*0048*/ 	.byte	0x04, 0x17
        /*004a*/ 	.short	(.L_19 - .L_18)
.L_18:
        /*004c*/ 	.word	0x00000000
        /*0050*/ 	.short	0x0000
        /*0052*/ 	.short	0x0000
        /*0054*/ 	.byte	0x00, 0xf4, 0x21, 0x00


	//----- nvinfo : EIATTR_SPARSE_MMA_MASK
	.align		4
.L_19:
        /*0058*/ 	.byte	0x03, 0x50
        /*005a*/ 	.short	0x0000


	//----- nvinfo : EIATTR_MAXREG_COUNT
	.align		4
        /*005c*/ 	.byte	0x03, 0x1b
        /*005e*/ 	.short	0x00ff


	//----- nvinfo : EIATTR_EXIT_INSTR_OFFSETS
	.align		4
        /*0060*/ 	.byte	0x04, 0x1c
        /*0062*/ 	.short	(.L_21 - .L_20)


	//   ....[0]....
.L_20:
        /*0064*/ 	.word	0x000021d0


	//   ....[1]....
        /*0068*/ 	.word	0x00002200


	//----- nvinfo : EIATTR_REQNTID
	.align		4
.L_21:
        /*006c*/ 	.byte	0x04, 0x10
        /*006e*/ 	.short	(.L_23 - .L_22)
.L_22:
        /*0070*/ 	.word	0x00000080
        /*0074*/ 	.word	0x00000001
        /*0078*/ 	.word	0x00000001


	//----- nvinfo : EIATTR_CBANK_PARAM_SIZE
	.align		4
.L_23:
        /*007c*/ 	.byte	0x03, 0x19
        /*007e*/ 	.short	0x0020


	//----- nvinfo : EIATTR_PARAM_CBANK
	.align		4
        /*0080*/ 	.byte	0x04, 0x0a
        /*0082*/ 	.short	(.L_25 - .L_24)
	.align		4
.L_24:
        /*0084*/ 	.word	index@(.nv.constant0.triton_poi_fused_max_pool2d_with_indices_7)
        /*0088*/ 	.short	0x0210
        /*008a*/ 	.short	0x0020


	//----- nvinfo : EIATTR_SW_WAR
	.align		4
.L_25:
        /*008c*/ 	.byte	0x04, 0x36
        /*008e*/ 	.short	(.L_27 - .L_26)
.L_26:
        /*0090*/ 	.word	0x00000008
.L_27:


//--------------------- .nv.callgraph             --------------------------
	.section	.nv.callgraph,"",@"SHT_CUDA_CALLGRAPH"
	.align	4
	.sectionentsize	8
	.align		4
        /*0000*/ 	.word	0x00000000
	.align		4
        /*0004*/ 	.word	0xffffffff
	.align		4
        /*0008*/ 	.word	0x00000000
	.align		4
        /*000c*/ 	.word	0xfffffffe
	.align		4
        /*0010*/ 	.word	0x00000000
	.align		4
        /*0014*/ 	.word	0xfffffffd
	.align		4
        /*0018*/ 	.word	0x00000000
	.align		4
        /*001c*/ 	.word	0xfffffffc


//--------------------- .text.triton_poi_fused_max_pool2d_with_indices_7 --------------------------
	.section	.text.triton_poi_fused_max_pool2d_with_indices_7,"ax",@progbits
	.sectionflags	@"SHF_BARRIERS=1"
	.align	128
        .global         triton_poi_fused_max_pool2d_with_indices_7
        .type           triton_poi_fused_max_pool2d_with_indices_7,@function
        .size           triton_poi_fused_max_pool2d_with_indices_7,(.L_x_1 - triton_poi_fused_max_pool2d_with_indices_7)
        .other          triton_poi_fused_max_pool2d_with_indices_7,@"STO_CUDA_ENTRY STV_DEFAULT"
triton_poi_fused_max_pool2d_with_indices_7:
.text.triton_poi_fused_max_pool2d_with_indices_7:
[----:B------:R-:W0:Y:S02]  /*0000*/  LDC R1, c[0x0][0x28] ;  /* 0x00000a00ff017b82 */ /* 0x000e240000000800 */
[----:B------:R-:W1:Y:S01]  /*0010*/  S2R R0, SR_CTAID.X ;  /* 0x0000000000007919 */ /* 0x000e620000002500 */
[----:B------:R-:W2:Y:S01]  /*0020*/  LDC.64 R22, c[0x0][0x210] ;  /* 0x00008400ff167b82 */ /* 0x000ea20000000a00 */
[----:B------:R-:W-:Y:S01]  /*0030*/  ULDC.64 UR6, c[0x0][0x208] ;  /* 0x0000820000067ab9 */ /* 0x000fe20000000a00 */
[----:B------:R-:W3:Y:S01]  /*0040*/  S2R R3, SR_TID.X ;  /* 0x0000000000037919 */ /* 0x000ee20000002100 */
[----:B------:R-:W4:Y:S01]  /*0050*/  S2R R5, SR_CTAID.Y ;  /* 0x0000000000057919 */ /* 0x000f220000002600 */
[----:B------:R-:W-:Y:S02]  /*0060*/  IMAD.MOV.U32 R4, RZ, RZ, RZ ;  /* 0x000000ffff047224 */ /* 0x000fe400078e00ff */
[----:B------:R-:W-:Y:S02]  /*0070*/  IMAD.MOV.U32 R13, RZ, RZ, RZ ;  /* 0x000000ffff0d7224 */ /* 0x000fe400078e00ff */
[----:B------:R-:W-:Y:S02]  /*0080*/  IMAD.MOV.U32 R27, RZ, RZ, RZ ;  /* 0x000000ffff1b7224 */ /* 0x000fe400078e00ff */
[----:B------:R-:W-:-:S02]  /*0090*/  IMAD.MOV.U32 R35, RZ, RZ, RZ ;  /* 0x000000ffff237224 */ /* 0x000fc400078e00ff */
[----:B------:R-:W-:Y:S02]  /*00a0*/  IMAD.MOV.U32 R43, RZ, RZ, RZ ;  /* 0x000000ffff2b7224 */ /* 0x000fe400078e00ff */
[----:B------:R-:W-:Y:S02]  /*00b0*/  IMAD.MOV.U32 R40, RZ, RZ, RZ ;  /* 0x000000ffff287224 */ /* 0x000fe400078e00ff */
[----:B------:R-:W-:Y:S02]  /*00c0*/  IMAD.MOV.U32 R36, RZ, RZ, RZ ;  /* 0x000000ffff247224 */ /* 0x000fe400078e00ff */
[----:B------:R-:W-:Y:S01]  /*00d0*/  IMAD.MOV.U32 R44, RZ, RZ, RZ ;  /* 0x000000ffff2c7224 */ /* 0x000fe200078e00ff */
[----:B------:R-:W5:Y:S01]  /*00e0*/  S2UR UR5, SR_CgaCtaId ;  /* 0x00000000000579c3 */ /* 0x000f620000008800 */
[----:B------:R-:W-:Y:S01]  /*00f0*/  UMOV UR4, 0x400 ;  /* 0x0000040000047882 */ /* 0x000fe20000000000 */
[----:B------:R-:W-:Y:S01]  /*0100*/  ULDC.64 UR8, c[0x0][0x220] ;  /* 0x0000880000087ab9 */ /* 0x000fe20000000a00 */
[----:B-1----:R-:W-:Y:S01]  /*0110*/  IMAD.SHL.U32 R0, R0, 0x2, RZ ;  /* 0x0000000200007824 */ /* 0x002fe200078e00ff */
[----:B---3--:R-:W-:-:S04]  /*0120*/  SHF.R.U32.HI R37, RZ, 0x1, R3 ;  /* 0x00000001ff257819 */ /* 0x008fc80000011603 */
[----:B------:R-:W-:Y:S02]  /*0130*/  LOP3.LUT R6, R0, 0x1, R3, 0xf8, !PT ;  /* 0x0000000100067812 */ /* 0x000fe400078ef803 */
[----:B------:R-:W-:Y:S01]  /*0140*/  LOP3.LUT R2, R3, 0x40, RZ, 0xc0, !PT ;  /* 0x0000004003027812 */ /* 0x000fe200078ec0ff */
[----:B----4-:R-:W-:Y:S01]  /*0150*/  IMAD.SHL.U32 R16, R5, 0x100, RZ ;  /* 0x0000010005107824 */ /* 0x010fe200078e00ff */
[----:B------:R-:W-:Y:S02]  /*0160*/  SHF.R.S32.HI R7, RZ, 0x1f, R6 ;  /* 0x0000001fff077819 */ /* 0x000fe40000011406 */
[----:B------:R-:W-:Y:S02]  /*0170*/  SGXT.U32 R37, R37, 0x5 ;  /* 0x000000052525781a */ /* 0x000fe40000000000 */
[----:B------:R-:W-:Y:S02]  /*0180*/  LEA.HI R7, R7, R6, RZ, 0x4 ;  /* 0x0000000607077211 */ /* 0x000fe400078f20ff */
[----:B------:R-:W-:-:S02]  /*0190*/  SHF.R.U32.HI R2, RZ, 0x1, R2 ;  /* 0x00000001ff027819 */ /* 0x000fc40000011602 */
[----:B------:R-:W-:Y:S02]  /*01a0*/  LOP3.LUT R9, R7, 0xfffffff0, RZ, 0xc0, !PT ;  /* 0xfffffff007097812 */ /* 0x000fe400078ec0ff */
[----:B------:R-:W-:Y:S01]  /*01b0*/  LOP3.LUT R37, R37, R2, RZ, 0xfc, !PT ;  /* 0x0000000225257212 */ /* 0x000fe200078efcff */
[----:B------:R-:W-:Y:S01]  /*01c0*/  VIADD R2, R0, 0xfffffff0 ;  /* 0xfffffff000027836 */ /* 0x000fe20000000000 */
[----:B------:R-:W-:Y:S01]  /*01d0*/  SHF.R.S32.HI R7, RZ, 0x4, R7 ;  /* 0x00000004ff077819 */ /* 0x000fe20000011407 */
[----:B------:R-:W-:Y:S01]  /*01e0*/  IMAD.IADD R8, R6, 0x1, -R9 ;  /* 0x0000000106087824 */ /* 0x000fe200078e0a09 */
[----:B------:R-:W-:Y:S01]  /*01f0*/  LOP3.LUT R41, R16, R37, RZ, 0xfc, !PT ;  /* 0x0000002510297212 */ /* 0x000fe200078efcff */
[----:B------:R-:W-:Y:S01]  /*0200*/  IMAD.MOV.U32 R9, RZ, RZ, RZ ;  /* 0x000000ffff097224 */ /* 0x000fe200078e00ff */
[----:B------:R-:W-:Y:S01]  /*0210*/  LOP3.LUT R45, R16, 0x40, R37, 0xfe, !PT ;  /* 0x00000040102d7812 */ /* 0x000fe200078efe25 */
[----:B------:R-:W-:Y:S01]  /*0220*/  IMAD R42, R7, 0x20, R8 ;  /* 0x00000020072a7824 */ /* 0x000fe200078e0208 */
[----:B------:R-:W-:-:S02]  /*0230*/  ISETP.GT.AND P0, PT, R8, RZ, PT ;  /* 0x000000ff0800720c */ /* 0x000fc40003f04270 */
[----:B------:R-:W-:Y:S01]  /*0240*/  ISETP.GT.AND P2, PT, R8, -0x1, PT ;  /* 0xffffffff0800780c */ /* 0x000fe20003f44270 */
[----:B------:R-:W-:Y:S01]  /*0250*/  IMAD.SHL.U32 R42, R42, 0x2, RZ ;  /* 0x000000022a2a7824 */ /* 0x000fe200078e00ff */
[C---:B------:R-:W-:Y:S02]  /*0260*/  ISETP.LT.U32.AND P3, PT, R2.reuse, 0x100, P0 ;  /* 0x000001000200780c */ /* 0x040fe40000761070 */
[----:B------:R-:W-:Y:S01]  /*0270*/  ISETP.LT.U32.AND P4, PT, R2, 0x100, P2 ;  /* 0x000001000200780c */ /* 0x000fe20001781070 */
[----:B------:R-:W-:Y:S01]  /*0280*/  VIADD R10, R42, 0xffffffdf ;  /* 0xffffffdf2a0a7836 */ /* 0x000fe20000000000 */
[----:B------:R-:W-:Y:S01]  /*0290*/  ISETP.LT.AND P3, PT, R6, 0x100, P3 ;  /* 0x000001000600780c */ /* 0x000fe20001f61270 */
[----:B------:R-:W-:Y:S01]  /*02a0*/  VIADD R12, R42, 0xffffffe0 ;  /* 0xffffffe02a0c7836 */ /* 0x000fe20000000000 */
[----:B------:R-:W-:Y:S01]  /*02b0*/  ISETP.LT.AND P4, PT, R6, 0x100, P4 ;  /* 0x000001000600780c */ /* 0x000fe20002781270 */
[C---:B------:R-:W-:Y:S01]  /*02c0*/  IMAD R15, R41.reuse, 0x400, R10 ;  /* 0x00000400290f7824 */ /* 0x040fe200078e020a */
[C---:B------:R-:W-:Y:S01]  /*02d0*/  ISETP.LT.AND P6, PT, R41.reuse, 0x100, P3 ;  /* 0x000001002900780c */ /* 0x040fe20001fc1270 */
[C---:B------:R-:W-:Y:S01]  /*02e0*/  IMAD R21, R41.reuse, 0x400, R12 ;  /* 0x0000040029157824 */ /* 0x040fe200078e020c */
[----:B------:R-:W-:Y:S01]  /*02f0*/  ISETP.LT.AND P5, PT, R41, 0x100, P4 ;  /* 0x000001002900780c */ /* 0x000fe200027a1270 */
[----:B------:R-:W-:-:S02]  /*0300*/  IMAD.MOV.U32 R2, RZ, RZ, RZ ;  /* 0x000000ffff027224 */ /* 0x000fc400078e00ff */
[----:B--2---:R-:W-:-:S04]  /*0310*/  IMAD.WIDE R14, R15, 0x4, R22 ;  /* 0x000000040f0e7825 */ /* 0x004fc800078e0216 */
[----:B------:R-:W-:Y:S01]  /*0320*/  IMAD.WIDE R20, R21, 0x4, R22 ;  /* 0x0000000415147825 */ /* 0x000fe200078e0216 */
[----:B------:R-:W-:-:S03]  /*0330*/  ISETP.LT.AND P1, PT, R45, 0x100, P3 ;  /* 0x000001002d00780c */ /* 0x000fc60001f21270 */
[----:B------:R1:W2:Y:S01]  /*0340*/  @P6 LDG.E.EL R2, desc[UR6][R14.64] ;  /* 0x000000060e026981 */ /* 0x0002a2000c2e1900 */
[----:B------:R-:W-:-:S03]  /*0350*/  IMAD R19, R45, 0x400, R10 ;  /* 0x000004002d137824 */ /* 0x000fc600078e020a */
[----:B------:R3:W4:Y:S01]  /*0360*/  @P5 LDG.E.EL R9, desc[UR6][R20.64] ;  /* 0x0000000614095981 */ /* 0x000722000c2e1900 */
[----:B------:R-:W-:-:S05]  /*0370*/  IMAD.WIDE R18, R19, 0x4, R22 ;  /* 0x0000000413127825 */ /* 0x000fca00078e0216 */
[----:B------:R-:W5:Y:S01]  /*0380*/  @P1 LDG.E.EL R4, desc[UR6][R18.64] ;  /* 0x0000000612041981 */ /* 0x000f62000c2e1900 */
[----:B-1----:R-:W-:Y:S02]  /*0390*/  VIADD R14, R42, 0xffffffe1 ;  /* 0xffffffe12a0e7836 */ /* 0x002fe40000000000 */
[----:B---3--:R-:W-:Y:S02]  /*03a0*/  IMAD R21, R45, 0x400, R12 ;  /* 0x000004002d157824 */ /* 0x008fe400078e020c */
[----:B------:R-:W-:Y:S02]  /*03b0*/  IMAD R25, R41, 0x400, R14 ;  /* 0x0000040029197824 */ /* 0x000fe400078e020e */
[----:B------:R-:W-:-:S04]  /*03c0*/  IMAD.WIDE R20, R21, 0x4, R22 ;  /* 0x0000000415147825 */ /* 0x000fc800078e0216 */
[----:B------:R-:W-:Y:S01]  /*03d0*/  IMAD.WIDE R24, R25, 0x4, R22 ;  /* 0x0000000419187825 */ /* 0x000fe200078e0216 */
[----:B--2---:R-:W-:Y:S02]  /*03e0*/  SEL R2, R2, 0xff800000, P6 ;  /* 0xff80000002027807 */ /* 0x004fe40003000000 */
[----:B----4-:R-:W-:-:S04]  /*03f0*/  SEL R9, R9, 0xff800000, P5 ;  /* 0xff80000009097807 */ /* 0x010fc80002800000 */
[C---:B------:R-:W-:Y:S02]  /*0400*/  FSETP.GT.AND P6, PT, R9.reuse, R2, PT ;  /* 0x000000020900720b */ /* 0x040fe40003fc4000 */
[----:B-----5:R-:W-:Y:S01]  /*0410*/  SEL R26, R4, 0xff800000, P1 ;  /* 0xff800000041a7807 */ /* 0x020fe20000800000 */
[----:B------:R-:W-:Y:S01]  /*0420*/  IMAD.MOV.U32 R4, RZ, RZ, RZ ;  /* 0x000000ffff047224 */ /* 0x000fe200078e00ff */
[----:B------:R-:W-:Y:S02]  /*0430*/  FSETP.NAN.AND P1, PT, R9, R9, PT ;  /* 0x000000090900720b */ /* 0x000fe40003f28000 */
[----:B------:R-:W-:-:S03]  /*0440*/  P2R R33, PR, RZ, 0x40 ;  /* 0x00000040ff217803 */ /* 0x000fc60000000000 */
[----:B------:R-:W2:Y:S04]  /*0450*/  @P5 LDG.E.EL R4, desc[UR6][R24.64] ;  /* 0x0000000618045981 */ /* 0x000ea8000c2e1900 */
[----:B------:R-:W-:Y:S01]  /*0460*/  @!P6 FSEL R9, R9, R2, P1 ;  /* 0x000000020909e208 */ /* 0x000fe20000800000 */
[----:B------:R-:W-:Y:S01]  /*0470*/  IMAD.MOV.U32 R2, RZ, RZ, RZ ;  /* 0x000000ffff027224 */ /* 0x000fe200078e00ff */
[----:B------:R-:W-:-:S13]  /*0480*/  ISETP.LT.AND P1, PT, R45, 0x100, P4 ;  /* 0x000001002d00780c */ /* 0x000fda0002721270 */
[----:B------:R-:W3:Y:S01]  /*0490*/  @P1 LDG.E.EL R2, desc[UR6][R20.64] ;  /* 0x0000000614021981 */ /* 0x000ee2000c2e1900 */
[----:B------:R-:W-:-:S05]  /*04a0*/  LOP3.LUT R39, R16, 0x80, R37, 0xfe, !PT ;  /* 0x0000008010277812 */ /* 0x000fca00078efe25 */
[----:B------:R-:W-:-:S04]  /*04b0*/  IMAD R19, R39, 0x400, R10 ;  /* 0x0000040027137824 */ /* 0x000fc800078e020a */
[----:B------:R-:W-:Y:S01]  /*04c0*/  IMAD.WIDE R18, R19, 0x4, R22 ;  /* 0x0000000413127825 */ /* 0x000fe200078e0216 */
[----:B---3--:R-:W-:-:S04]  /*04d0*/  SEL R11, R2, 0xff800000, P1 ;  /* 0xff800000020b7807 */ /* 0x008fc80000800000 */
[C---:B------:R-:W-:Y:S02]  /*04e0*/  FSETP.GT.AND P6, PT, R11.reuse, R26, PT ;  /* 0x0000001a0b00720b */ /* 0x040fe40003fc4000 */
[----:B--2---:R-:W-:Y:S02]  /*04f0*/  SEL R2, R4, 0xff800000, P5 ;  /* 0xff80000004027807 */ /* 0x004fe40002800000 */
[----:B------:R-:W-:Y:S01]  /*0500*/  FSETP.NAN.AND P5, PT, R11, R11, PT ;  /* 0x0000000b0b00720b */ /* 0x000fe20003fa8000 */
[----:B------:R-:W-:-:S08]  /*0510*/  IMAD.MOV.U32 R4, RZ, RZ, RZ ;  /* 0x000000ffff047224 */ /* 0x000fd000078e00ff */
[----:B------:R-:W-:Y:S02]  /*0520*/  @!P6 FSEL R11, R11, R26, P5 ;  /* 0x0000001a0b0be208 */ /* 0x000fe40002800000 */
[----:B------:R-:W-:-:S13]  /*0530*/  ISETP.LT.AND P5, PT, R39, 0x100, P3 ;  /* 0x000001002700780c */ /* 0x000fda0001fa1270 */
[----:B------:R-:W2:Y:S01]  /*0540*/  @P5 LDG.E.EL R4, desc[UR6][R18.64] ;  /* 0x0000000612045981 */ /* 0x000ea2000c2e1900 */
[----:B------:R-:W-:-:S04]  /*0550*/  IMAD R21, R45, 0x400, R14 ;  /* 0x000004002d157824 */ /* 0x000fc800078e020e */
[----:B------:R-:W-:Y:S01]  /*0560*/  IMAD.WIDE R20, R21, 0x4, R22 ;  /* 0x0000000415147825 */ /* 0x000fe200078e0216 */
[----:B--2---:R-:W-:-:S03]  /*0570*/  SEL R24, R4, 0xff800000, P5 ;  /* 0xff80000004187807 */ /* 0x004fc60002800000 */
[----:B------:R-:W-:-:S06]  /*0580*/  IMAD.MOV.U32 R4, RZ, RZ, RZ ;  /* 0x000000ffff047224 */ /* 0x000fcc00078e00ff */
[----:B------:R-:W2:Y:S01]  /*0590*/  @P1 LDG.E.EL R4, desc[UR6][R20.64] ;  /* 0x0000000614041981 */ /* 0x000ea2000c2e1900 */
[----:B------:R-:W-:Y:S02]  /*05a0*/  P2R R32, PR, RZ, 0x40 ;  /* 0x00000040ff207803 */ /* 0x000fe40000000000 */
[-C--:B------:R-:W-:Y:S02]  /*05b0*/  FSETP.GEU.AND P6, PT, R9, R2.reuse, PT ;  /* 0x000000020900720b */ /* 0x080fe40003fce000 */
[----:B------:R-:W-:-:S11]  /*05c0*/  FSETP.NAN.AND P5, PT, R2, R2, PT ;  /* 0x000000020200720b */ /* 0x000fd60003fa8000 */
[----:B------:R-:W-:Y:S01]  /*05d0*/  @P6 FSEL R2, R2, R9, P5 ;  /* 0x0000000902026208 */ /* 0x000fe20002800000 */
[----:B------:R-:W-:-:S04]  /*05e0*/  IMAD R9, R39, 0x400, R12 ;  /* 0x0000040027097824 */ /* 0x000fc800078e020c */
[----:B------:R-:W-:Y:S01]  /*05f0*/  IMAD.WIDE R18, R9, 0x4, R22 ;  /* 0x0000000409127825 */ /* 0x000fe200078e0216 */
[----:B--2---:R-:W-:Y:S02]  /*0600*/  SEL R4, R4, 0xff800000, P1 ;  /* 0xff80000004047807 */ /* 0x004fe40000800000 */
[----:B------:R-:W-:-:S13]  /*0610*/  ISETP.LT.AND P1, PT, R39, 0x100, P4 ;  /* 0x000001002700780c */ /* 0x000fda0002721270 */
[----:B------:R-:W2:Y:S01]  /*0620*/  @P1 LDG.E.EL R13, desc[UR6][R18.64] ;  /* 0x00000006120d1981 */ /* 0x000ea2000c2e1900 */
[----:B------:R-:W-:Y:S02]  /*0630*/  P2R R29, PR, RZ, 0x40 ;  /* 0x00000040ff1d7803 */ /* 0x000fe40000000000 */
[----:B------:R-:W-:-:S04]  /*0640*/  LOP3.LUT R37, R16, 0xc0, R37, 0xfe, !PT ;  /* 0x000000c010257812 */ /* 0x000fc800078efe25 */
[----:B------:R-:W-:Y:S02]  /*0650*/  ISETP.LT.AND P3, PT, R37, 0x100, P3 ;  /* 0x000001002500780c */ /* 0x000fe40001f61270 */
[----:B--2---:R-:W-:-:S04]  /*0660*/  SEL R9, R13, 0xff800000, P1 ;  /* 0xff8000000d097807 */ /* 0x004fc80000800000 */
[C---:B------:R-:W-:Y:S02]  /*0670*/  FSETP.GT.AND P6, PT, R9.reuse, R24, PT ;  /* 0x000000180900720b */ /* 0x040fe40003fc4000 */
[----:B------:R-:W-:Y:S02]  /*0680*/  FSETP.NAN.AND P5, PT, R9, R9, PT ;  /* 0x000000090900720b */ /* 0x000fe40003fa8000 */
[----:B------:R-:W-:-:S09]  /*0690*/  P2R R31, PR, RZ, 0x40 ;  /* 0x00000040ff1f7803 */ /* 0x000fd20000000000 */
[----:B------:R-:W-:Y:S02]  /*06a0*/  @!P6 FSEL R9, R9, R24, P5 ;  /* 0x000000180909e208 */ /* 0x000fe40002800000 */
[-C--:B------:R-:W-:Y:S02]  /*06b0*/  FSETP.GEU.AND P6, PT, R11, R4.reuse, PT ;  /* 0x000000040b00720b */ /* 0x080fe40003fce000 */
[----:B------:R-:W-:Y:S01]  /*06c0*/  FSETP.NAN.AND P5, PT, R4, R4, PT ;  /* 0x000000040400720b */ /* 0x000fe20003fa8000 */
[----:B------:R-:W-:-:S10]  /*06d0*/  IMAD.MOV.U32 R13, RZ, RZ, RZ ;  /* 0x000000ffff0d7224 */ /* 0x000fd400078e00ff */
[----:B------:R-:W-:Y:S01]  /*06e0*/  @P6 FSEL R4, R4, R11, P5 ;  /* 0x0000000b04046208 */ /* 0x000fe20002800000 */
[----:B------:R-:W-:-:S04]  /*06f0*/  IMAD R11, R37, 0x400, R10 ;  /* 0x00000400250b7824 */ /* 0x000fc800078e020a */
[----:B------:R-:W-:-:S05]  /*0700*/  IMAD.WIDE R10, R11, 0x4, R22 ;  /* 0x000000040b0a7825 */ /* 0x000fca00078e0216 */
[----:B------:R-:W2:Y:S01]  /*0710*/  @P3 LDG.E.EL R13, desc[UR6][R10.64] ;  /* 0x000000060a0d3981 */ /* 0x000ea2000c2e1900 */
[----:B------:R-:W-:Y:S01]  /*0720*/  ISETP.LT.AND P4, PT, R37, 0x100, P4 ;  /* 0x000001002500780c */ /* 0x000fe20002781270 */
[----:B------:R-:W-:Y:S01]  /*0730*/  IMAD.MOV.U32 R15, RZ, RZ, RZ ;  /* 0x000000ffff0f7224 */ /* 0x000fe200078e00ff */
[----:B--2---:R-:W-:Y:S01]  /*0740*/  SEL R16, R13, 0xff800000, P3 ;  /* 0xff8000000d107807 */ /* 0x004fe20001800000 */
[----:B------:R-:W-:-:S04]  /*0750*/  IMAD R13, R37, 0x400, R12 ;  /* 0x00000400250d7824 */ /* 0x000fc800078e020c */
[----:B------:R-:W-:-:S06]  /*0760*/  IMAD.WIDE R12, R13, 0x4, R22 ;  /* 0x000000040d0c7825 */ /* 0x000fcc00078e0216 */
[----:B------:R1:W2:Y:S01]  /*0770*/  @P4 LDG.E.EL R15, desc[UR6][R12.64] ;  /* 0x000000060c0f4981 */ /* 0x0002a2000c2e1900 */
[----:B------:R-:W-:Y:S01]  /*0780*/  P2R R28, PR, RZ, 0x40 ;  /* 0x00000040ff1c7803 */ /* 0x000fe20000000000 */
[--C-:B------:R-:W-:Y:S02]  /*0790*/  IMAD R11, R39, 0x400, R14.reuse ;  /* 0x00000400270b7824 */ /* 0x100fe400078e020e */
[----:B------:R-:W-:Y:S02]  /*07a0*/  IMAD R17, R37, 0x400, R14 ;  /* 0x0000040025117824 */ /* 0x000fe400078e020e */
[----:B------:R-:W-:Y:S01]  /*07b0*/  IMAD.WIDE R10, R11, 0x4, R22 ;  /* 0x000000040b0a7825 */ /* 0x000fe200078e0216 */
[----:B------:R-:W-:-:S03]  /*07c0*/  CS2R R24, SRZ ;  /* 0x0000000000187805 */ /* 0x000fc6000001ff00 */
[----:B-1----:R-:W-:-:S05]  /*07d0*/  IMAD.WIDE R12, R17, 0x4, R22 ;  /* 0x00000004110c7825 */ /* 0x002fca00078e0216 */
[----:B------:R-:W3:Y:S01]  /*07e0*/  @P4 LDG.E.EL R24, desc[UR6][R12.64] ;  /* 0x000000060c184981 */ /* 0x000ee2000c2e1900 */
[----:B--2---:R-:W-:-:S04]  /*07f0*/  SEL R15, R15, 0xff800000, P4 ;  /* 0xff8000000f0f7807 */ /* 0x004fc80002000000 */
[C---:B------:R-:W-:Y:S02]  /*0800*/  FSETP.GT.AND P6, PT, R15.reuse, R16, PT ;  /* 0x000000100f00720b */ /* 0x040fe40003fc4000 */
[----:B------:R-:W-:-:S11]  /*0810*/  FSETP.NAN.AND P3, PT, R15, R15, PT ;  /* 0x0000000f0f00720b */ /* 0x000fd60003f68000 */
[----:B------:R-:W-:Y:S01]  /*0820*/  @!P6 FSEL R15, R15, R16, P3 ;  /* 0x000000100f0fe208 */ /* 0x000fe20001800000 */
[----:B------:R-:W-:-:S06]  /*0830*/  IMAD.MOV.U32 R16, RZ, RZ, RZ ;  /* 0x000000ffff107224 */ /* 0x000fcc00078e00ff */
[----:B------:R1:W2:Y:S01]  /*0840*/  @P1 LDG.E.EL R16, desc[UR6][R10.64] ;  /* 0x000000060a101981 */ /* 0x0002a2000c2e1900 */
[----:B---3--:R-:W-:-:S04]  /*0850*/  SEL R24, R24, 0xff800000, P4 ;  /* 0xff80000018187807 */ /* 0x008fc80002000000 */
[----:B------:R-:W-:Y:S01]  /*0860*/  FSETP.GEU.AND P3, PT, R15, R24, PT ;  /* 0x000000180f00720b */ /* 0x000fe20003f6e000 */
[----:B------:R-:W-:-:S05]  /*0870*/  VIADD R26, R6, 0xf ;  /* 0x0000000f061a7836 */ /* 0x000fca0000000000 */
[----:B------:R-:W-:Y:S01]  /*0880*/  ISETP.LT.U32.AND P0, PT, R26, 0x10f, P0 ;  /* 0x0000010f1a00780c */ /* 0x000fe20000701070 */
[----:B------:R-:W-:-:S04]  /*0890*/  VIADD R34, R42, 0xffffffff ;  /* 0xffffffff2a227836 */ /* 0x000fc80000000000 */
[----:B-1----:R-:W-:-:S04]  /*08a0*/  IMAD R11, R41, 0x400, R34 ;  /* 0x00000400290b7824 */ /* 0x002fc800078e0222 */
[----:B------:R-:W-:Y:S01]  /*08b0*/  IMAD.WIDE R10, R11, 0x4, R22 ;  /* 0x000000040b0a7825 */ /* 0x000fe200078e0216 */
[----:B--2---:R-:W-:-:S04]  /*08c0*/  SEL R16, R16, 0xff800000, P1 ;  /* 0xff80000010107807 */ /* 0x004fc80000800000 */
[-C--:B------:R-:W-:Y:S02]  /*08d0*/  FSETP.GEU.AND P5, PT, R9, R16.reuse, PT ;  /* 0x000000100900720b */ /* 0x080fe40003fae000 */
[----:B------:R-:W-:-:S11]  /*08e0*/  FSETP.NAN.AND P1, PT, R16, R16, PT ;  /* 0x000000101000720b */ /* 0x000fd60003f28000 */
[----:B------:R-:W-:Y:S02]  /*08f0*/  @P5 FSEL R16, R16, R9, P1 ;  /* 0x0000000910105208 */ /* 0x000fe40000800000 */
[----:B------:R-:W-:-:S04]  /*0900*/  FSETP.NAN.AND P1, PT, R24, R24, PT ;  /* 0x000000181800720b */ /* 0x000fc80003f28000 */
[----:B------:R-:W-:Y:S02]  /*0910*/  @P3 FSEL R24, R24, R15, P1 ;  /* 0x0000000f18183208 */ /* 0x000fe40000800000 */
[----:B------:R-:W-:-:S13]  /*0920*/  ISETP.LT.AND P1, PT, R41, 0x100, P0 ;  /* 0x000001002900780c */ /* 0x000fda0000721270 */
[----:B------:R-:W2:Y:S01]  /*0930*/  @P1 LDG.E.EL R27, desc[UR6][R10.64] ;  /* 0x000000060a1b1981 */ /* 0x000ea2000c2e1900 */
[----:B------:R-:W-:-:S04]  /*0940*/  IMAD R15, R45, 0x400, R34 ;  /* 0x000004002d0f7824 */ /* 0x000fc800078e0222 */
[----:B------:R-:W-:Y:S01]  /*0950*/  IMAD.WIDE R14, R15, 0x4, R22 ;  /* 0x000000040f0e7825 */ /* 0x000fe200078e0216 */
[----:B--2---:R-:W-:Y:S02]  /*0960*/  SEL R27, R27, 0xff800000, P1 ;  /* 0xff8000001b1b7807 */ /* 0x004fe40000800000 */
[----:B------:R-:W-:-:S13]  /*0970*/  ISETP.LT.AND P1, PT, R45, 0x100, P0 ;  /* 0x000001002d00780c */ /* 0x000fda0000721270 */
[----:B------:R-:W2:Y:S01]  /*0980*/  @P1 LDG.E.EL R25, desc[UR6][R14.64] ;  /* 0x000000060e191981 */ /* 0x000ea2000c2e1900 */
[----:B------:R-:W-:Y:S02]  /*0990*/  P2R R20, PR, RZ, 0x8 ;  /* 0x00000008ff147803 */ /* 0x000fe40000000000 */
[----:B------:R-:W-:-:S04]  /*09a0*/  FSETP.GEU.AND P3, PT, R2, R27, PT ;  /* 0x0000001b0200720b */ /* 0x000fc80003f6e000 */
[----:B------:R-:W-:Y:S01]  /*09b0*/  P2R R19, PR, RZ, 0x8 ;  /* 0x00000008ff137803 */ /* 0x000fe20000000000 */
[--C-:B------:R-:W-:Y:S02]  /*09c0*/  IMAD R13, R39, 0x400, R34.reuse ;  /* 0x00000400270d7824 */ /* 0x100fe400078e0222 */
[----:B------:R-:W-:Y:S02]  /*09d0*/  IMAD R11, R37, 0x400, R34 ;  /* 0x00000400250b7824 */ /* 0x000fe400078e0222 */
[----:B------:R-:W-:-:S04]  /*09e0*/  IMAD.WIDE R12, R13, 0x4, R22 ;  /* 0x000000040d0c7825 */ /* 0x000fc800078e0216 */
[----:B------:R-:W-:Y:S02]  /*09f0*/  IMAD.MOV.U32 R9, RZ, RZ, RZ ;  /* 0x000000ffff097224 */ /* 0x000fe400078e00ff */
[----:B------:R-:W-:Y:S01]  /*0a00*/  IMAD.WIDE R10, R11, 0x4, R22 ;  /* 0x000000040b0a7825 */ /* 0x000fe200078e0216 */
[----:B--2---:R-:W-:Y:S02]  /*0a10*/  SEL R25, R25, 0xff800000, P1 ;  /* 0xff80000019197807 */ /* 0x004fe40000800000 */
[----:B------:R-:W-:-:S04]  /*0a20*/  FSETP.NAN.AND P1, PT, R27, R27, PT ;  /* 0x0000001b1b00720b */ /* 0x000fc80003f28000 */
[----:B------:R-:W-:Y:S02]  /*0a30*/  @P3 FSEL R27, R27, R2, P1 ;  /* 0x000000021b1b3208 */ /* 0x000fe40000800000 */
[-C--:B------:R-:W-:Y:S02]  /*0a40*/  FSETP.GEU.AND P3, PT, R4, R25.reuse, PT ;  /* 0x000000190400720b */ /* 0x080fe40003f6e000 */
[----:B------:R-:W-:-:S11]  /*0a50*/  FSETP.NAN.AND P1, PT, R25, R25, PT ;  /* 0x000000191900720b */ /* 0x000fd60003f28000 */
[----:B------:R-:W-:Y:S02]  /*0a60*/  @P3 FSEL R25, R25, R4, P1 ;  /* 0x0000000419193208 */ /* 0x000fe40000800000 */
[----:B------:R-:W-:Y:S02]  /*0a70*/  ISETP.LT.AND P1, PT, R39, 0x100, P0 ;  /* 0x000001002700780c */ /* 0x000fe40000721270 */
[----:B------:R-:W-:-:S11]  /*0a80*/  ISETP.LT.AND P0, PT, R37, 0x100, P0 ;  /* 0x000001002500780c */ /* 0x000fd60000701270 */
[----:B------:R1:W2:Y:S04]  /*0a90*/  @P1 LDG.E.EL R35, desc[UR6][R12.64] ;  /* 0x000000060c231981 */ /* 0x0002a8000c2e1900 */
[----:B------:R-:W3:Y:S01]  /*0aa0*/  @P0 LDG.E.EL R9, desc[UR6][R10.64] ;  /* 0x000000060a090981 */ /* 0x000ee2000c2e1900 */
[----:B------:R-:W-:Y:S02]  /*0ab0*/  P2R R18, PR, RZ, 0x8 ;  /* 0x00000008ff127803 */ /* 0x000fe40000000000 */
[----:B------:R-:W-:Y:S01]  /*0ac0*/  ISETP.LT.U32.AND P2, PT, R26, 0x10f, P2 ;  /* 0x0000010f1a00780c */ /* 0x000fe20001741070 */
[----:B-1----:R-:W-:-:S04]  /*0ad0*/  IMAD R13, R41, 0x400, R42 ;  /* 0x00000400290d7824 */ /* 0x002fc800078e022a */
[----:B------:R-:W-:Y:S01]  /*0ae0*/  IMAD.WIDE R12, R13, 0x4, R22 ;  /* 0x000000040d0c7825 */ /* 0x000fe200078e0216 */
[----:B--2---:R-:W-:-:S04]  /*0af0*/  SEL R35, R35, 0xff800000, P1 ;  /* 0xff80000023237807 */ /* 0x004fc80000800000 */
[----:B------:R-:W-:Y:S02]  /*0b00*/  FSETP.GEU.AND P3, PT, R16, R35, PT ;  /* 0x000000231000720b */ /* 0x000fe40003f6e000 */
[----:B---3--:R-:W-:-:S04]  /*0b10*/  SEL R9, R9, 0xff800000, P0 ;  /* 0xff80000009097807 */ /* 0x008fc80000000000 */
[----:B------:R-:W-:Y:S02]  /*0b20*/  FSETP.GEU.AND P1, PT, R24, R9, PT ;  /* 0x000000091800720b */ /* 0x000fe40003f2e000 */
[----:B------:R-:W-:-:S05]  /*0b30*/  FSETP.NAN.AND P0, PT, R35, R35, PT ;  /* 0x000000232300720b */ /* 0x000fca0003f08000 */
[----:B------:R-:W-:Y:S02]  /*0b40*/  @P3 FSEL R35, R35, R16, P0 ;  /* 0x0000001023233208 */ /* 0x000fe40000000000 */
[----:B------:R-:W-:-:S04]  /*0b50*/  FSETP.NAN.AND P0, PT, R9, R9, PT ;  /* 0x000000090900720b */ /* 0x000fc80003f08000 */
[----:B------:R-:W-:Y:S02]  /*0b60*/  @P1 FSEL R9, R9, R24, P0 ;  /* 0x0000001809091208 */ /* 0x000fe40000000000 */
[----:B------:R-:W-:Y:S01]  /*0b70*/  ISETP.LT.AND P0, PT, R41, 0x100, P2 ;  /* 0x000001002900780c */ /* 0x000fe20001701270 */
[----:B------:R-:W-:-:S12]  /*0b80*/  IMAD.MOV.U32 R24, RZ, RZ, RZ ;  /* 0x000000ffff187224 */ /* 0x000fd800078e00ff */
[----:B------:R-:W2:Y:S01]  /*0b90*/  @P0 LDG.E.EL R24, desc[UR6][R12.64] ;  /* 0x000000060c180981 */ /* 0x000ea2000c2e1900 */
[----:B------:R-:W-:Y:S02]  /*0ba0*/  P2R R17, PR, RZ, 0x8 ;  /* 0x00000008ff117803 */ /* 0x000fe40000000000 */
[----:B------:R-:W-:Y:S01]  /*0bb0*/  P2R R16, PR, RZ, 0x2 ;  /* 0x00000002ff107803 */ /* 0x000fe20000000000 */
[----:B------:R-:W-:Y:S02]  /*0bc0*/  IMAD R11, R45, 0x400, R42 ;  /* 0x000004002d0b7824 */ /* 0x000fe400078e022a */
[----:B------:R-:W-:Y:S02]  /*0bd0*/  IMAD.MOV.U32 R2, RZ, RZ, RZ ;  /* 0x000000ffff027224 */ /* 0x000fe400078e00ff */
[----:B------:R-:W-:Y:S01]  /*0be0*/  IMAD.WIDE R10, R11, 0x4, R22 ;  /* 0x000000040b0a7825 */ /* 0x000fe200078e0216 */
[----:B--2---:R-:W-:-:S04]  /*0bf0*/  SEL R24, R24, 0xff800000, P0 ;  /* 0xff80000018187807 */ /* 0x004fc80000000000 */
[-C--:B------:R-:W-:Y:S02]  /*0c00*/  FSETP.GEU.AND P3, PT, R27, R24.reuse, PT ;  /* 0x000000181b00720b */ /* 0x080fe40003f6e000 */
[----:B------:R-:W-:-:S11]  /*0c10*/  FSETP.NAN.AND P1, PT, R24, R24, PT ;  /* 0x000000181800720b */ /* 0x000fd60003f28000 */
[----:B------:R-:W-:Y:S02]  /*0c20*/  @P3 FSEL R24, R24, R27, P1 ;  /* 0x0000001b18183208 */ /* 0x000fe40000800000 */
[----:B------:R-:W-:-:S13]  /*0c30*/  ISETP.LT.AND P1, PT, R45, 0x100, P2 ;  /* 0x000001002d00780c */ /* 0x000fda0001721270 */
[----:B------:R1:W2:Y:S01]  /*0c40*/  @P1 LDG.E.EL R2, desc[UR6][R10.64] ;  /* 0x000000060a021981 */ /* 0x0002a2000c2e1900 */
[----:B------:R-:W-:-:S04]  /*0c50*/  VIADD R4, R42, 0x1 ;  /* 0x000000012a047836 */ /* 0x000fc80000000000 */
[----:B------:R-:W-:-:S04]  /*0c60*/  IMAD R13, R41, 0x400, R4 ;  /* 0x00000400290d7824 */ /* 0x000fc800078e0204 */
[----:B------:R-:W-:-:S04]  /*0c70*/  IMAD.WIDE R12, R13, 0x4, R22 ;  /* 0x000000040d0c7825 */ /* 0x000fc800078e0216 */
[----:B-1----:R-:W-:-:S04]  /*0c80*/  IMAD R11, R45, 0x400, R4 ;  /* 0x000004002d0b7824 */ /* 0x002fc800078e0204 */
[----:B------:R-:W-:-:S05]  /*0c90*/  IMAD.WIDE R10, R11, 0x4, R22 ;  /* 0x000000040b0a7825 */ /* 0x000fca00078e0216 */
[----:B------:R-:W3:Y:S01]  /*0ca0*/  @P1 LDG.E.EL R43, desc[UR6][R10.64] ;  /* 0x000000060a2b1981 */ /* 0x000ee2000c2e1900 */
[----:B--2---:R-:W-:Y:S01]  /*0cb0*/  SEL R26, R2, 0xff800000, P1 ;  /* 0xff800000021a7807 */ /* 0x004fe20000800000 */
[----:B------:R-:W-:-:S06]  /*0cc0*/  IMAD.MOV.U32 R2, RZ, RZ, RZ ;  /* 0x000000ffff027224 */ /* 0x000fcc00078e00ff */
[----:B------:R-:W2:Y:S01]  /*0cd0*/  @P0 LDG.E.EL R2, desc[UR6][R12.64] ;  /* 0x000000060c020981 */ /* 0x000ea2000c2e1900 */
[-C--:B------:R-:W-:Y:S02]  /*0ce0*/  FSETP.GEU.AND P4, PT, R25, R26.reuse, PT ;  /* 0x0000001a1900720b */ /* 0x080fe40003f8e000 */
[----:B------:R-:W-:Y:S02]  /*0cf0*/  P2R R15, PR, RZ, 0x8 ;  /* 0x00000008ff0f7803 */ /* 0x000fe40000000000 */
[----:B------:R-:W-:Y:S02]  /*0d00*/  FSETP.NAN.AND P3, PT, R26, R26, PT ;  /* 0x0000001a1a00720b */ /* 0x000fe40003f68000 */
[----:B------:R-:W-:-:S07]  /*0d10*/  P2R R14, PR, RZ, 0x10 ;  /* 0x00000010ff0e7803 */ /* 0x000fce0000000000 */
[----:B------:R-:W-:Y:S02]  /*0d20*/  @P4 FSEL R26, R26, R25, P3 ;  /* 0x000000191a1a4208 */ /* 0x000fe40001800000 */
[----:B---3--:R-:W-:-:S04]  /*0d30*/  SEL R43, R43, 0xff800000, P1 ;  /* 0xff8000002b2b7807 */ /* 0x008fc80000800000 */
[----:B------:R-:W-:Y:S02]  /*0d40*/  FSETP.GEU.AND P1, PT, R26, R43, PT ;  /* 0x0000002b1a00720b */ /* 0x000fe40003f2e000 */
[----:B------:R-:W-:Y:S02]  /*0d50*/  LEA R7, R7, 0x1, 0x1 ;  /* 0x0000000107077811 */ /* 0x000fe400078e08ff */
[----:B------:R-:W-:Y:S01]  /*0d60*/  P2R R10, PR, RZ, 0x2 ;  /* 0x00000002ff0a7803 */ /* 0x000fe20000000000 */
[----:B------:R-:W-:Y:S01]  /*0d70*/  IMAD.MOV.U32 R27, RZ, RZ, RZ ;  /* 0x000000ffff1b7224 */ /* 0x000fe200078e00ff */
[----:B--2---:R-:W-:-:S04]  /*0d80*/  SEL R2, R2, 0xff800000, P0 ;  /* 0xff80000002027807 */ /* 0x004fc80000000000 */
[-C--:B------:R-:W-:Y:S02]  /*0d90*/  FSETP.GEU.AND P4, PT, R24, R2.reuse, PT ;  /* 0x000000021800720b */ /* 0x080fe40003f8e000 */
[----:B------:R-:W-:-:S11]  /*0da0*/  FSETP.NAN.AND P0, PT, R2, R2, PT ;  /* 0x000000020200720b */ /* 0x000fd60003f08000 */
[----:B------:R-:W-:Y:S02]  /*0db0*/  @P4 FSEL R2, R2, R24, P0 ;  /* 0x0000001802024208 */ /* 0x000fe40000000000 */
[----:B------:R-:W-:-:S04]  /*0dc0*/  FSETP.NAN.AND P0, PT, R43, R43, PT ;  /* 0x0000002b2b00720b */ /* 0x000fc80003f08000 */
[----:B------:R-:W-:Y:S02]  /*0dd0*/  @P1 FSEL R43, R43, R26, P0 ;  /* 0x0000001a2b2b1208 */ /* 0x000fe40000000000 */
[----:B------:R-:W-:-:S04]  /*0de0*/  ISETP.GE.AND P0, PT, R7, 0x20, PT ;  /* 0x000000200700780c */ /* 0x000fc80003f06270 */
[----:B------:R-:W-:-:S04]  /*0df0*/  ISETP.GT.AND P0, PT, R6, -0x10, !P0 ;  /* 0xfffffff00600780c */ /* 0x000fc80004704270 */
[----:B------:R-:W-:-:S04]  /*0e00*/  ISETP.GT.AND P1, PT, R8, RZ, P0 ;  /* 0x000000ff0800720c */ /* 0x000fc80000724270 */
[----:B------:R-:W-:Y:S01]  /*0e10*/  ISETP.LT.AND P1, PT, R6, 0x100, P1 ;  /* 0x000001000600780c */ /* 0x000fe20000f21270 */
[----:B------:R-:W-:-:S03]  /*0e20*/  VIADD R26, R42, 0x1f ;  /* 0x0000001f2a1a7836 */ /* 0x000fc60000000000 */
[C---:B------:R-:W-:Y:S01]  /*0e30*/  ISETP.LT.AND P3, PT, R41.reuse, 0x100, P1 ;  /* 0x000001002900780c */ /* 0x040fe20000f61270 */
[----:B------:R-:W-:-:S04]  /*0e40*/  IMAD R13, R41, 0x400, R26 ;  /* 0x00000400290d7824 */ /* 0x000fc800078e021a */
[----:B------:R-:W-:-:S08]  /*0e50*/  IMAD.WIDE R12, R13, 0x4, R22 ;  /* 0x000000040d0c7825 */ /* 0x000fd000078e0216 */
        /* <DEDUP_REMOVED lines=9> */
[----:B------:R-:W-:-:S04]  /*0ef0*/  IMAD R13, R39, 0x400, R42 ;  /* 0x00000400270d7824 */ /* 0x000fc800078e022a */
[----:B------:R-:W-:Y:S01]  /*0f00*/  IMAD.WIDE R12, R13, 0x4, R22 ;  /* 0x000000040d0c7825 */ /* 0x000fe200078e0216 */
[----:B--2---:R-:W-:Y:S02]  /*0f10*/  SEL R40, R40, 0xff800000, P3 ;  /* 0xff80000028287807 */ /* 0x004fe40001800000 */
[----:B------:R-:W-:-:S04]  /*0f20*/  FSETP.NAN.AND P3, PT, R27, R27, PT ;  /* 0x0000001b1b00720b */ /* 0x000fc80003f68000 */
[----:B------:R-:W-:Y:S02]  /*0f30*/  @P4 FSEL R27, R27, R2, P3 ;  /* 0x000000021b1b4208 */ /* 0x000fe40001800000 */
[-C--:B------:R-:W-:Y:S02]  /*0f40*/  FSETP.GEU.AND P4, PT, R43, R40.reuse, PT ;  /* 0x000000282b00720b */ /* 0x080fe40003f8e000 */
[----:B------:R-:W-:Y:S01]  /*0f50*/  FSETP.NAN.AND P3, PT, R40, R40, PT ;  /* 0x000000282800720b */ /* 0x000fe20003f68000 */
[----:B------:R-:W-:-:S10]  /*0f60*/  IMAD.MOV.U32 R2, RZ, RZ, RZ ;  /* 0x000000ffff027224 */ /* 0x000fd400078e00ff */
[----:B------:R-:W-:Y:S02]  /*0f70*/  @P4 FSEL R40, R40, R43, P3 ;  /* 0x0000002b28284208 */ /* 0x000fe40001800000 */
[----:B------:R-:W-:-:S13]  /*0f80*/  ISETP.LT.AND P3, PT, R39, 0x100, P2 ;  /* 0x000001002700780c */ /* 0x000fda0001761270 */
[----:B------:R-:W2:Y:S01]  /*0f90*/  @P3 LDG.E.EL R2, desc[UR6][R12.64] ;  /* 0x000000060c023981 */ /* 0x000ea2000c2e1900 */
[----:B------:R-:W-:Y:S02]  /*0fa0*/  P2R R21, PR, RZ, 0x20 ;  /* 0x00000020ff157803 */ /* 0x000fe40000000000 */
[----:B------:R-:W-:Y:S02]  /*0fb0*/  P2R R38, PR, RZ, 0x10 ;  /* 0x00000010ff267803 */ /* 0x000fe40000000000 */
[----:B------:R-:W-:Y:S02]  /*0fc0*/  ISETP.LT.AND P2, PT, R37, 0x100, P2 ;  /* 0x000001002500780c */ /* 0x000fe40001741270 */
[----:B--2---:R-:W-:-:S04]  /*0fd0*/  SEL R2, R2, 0xff800000, P3 ;  /* 0xff80000002027807 */ /* 0x004fc80001800000 */
[-C--:B------:R-:W-:Y:S02]  /*0fe0*/  FSETP.GEU.AND P5, PT, R35, R2.reuse, PT ;  /* 0x000000022300720b */ /* 0x080fe40003fae000 */
[----:B------:R-:W-:-:S11]  /*0ff0*/  FSETP.NAN.AND P4, PT, R2, R2, PT ;  /* 0x000000020200720b */ /* 0x000fd60003f88000 */
[----:B------:R-:W-:Y:S01]  /*1000*/  @P5 FSEL R2, R2, R35, P4 ;  /* 0x0000002302025208 */ /* 0x000fe20002000000 */
[----:B------:R-:W-:-:S04]  /*1010*/  IMAD R35, R37, 0x400, R42 ;  /* 0x0000040025237824 */ /* 0x000fc800078e022a */
[----:B------:R-:W-:-:S05]  /*1020*/  IMAD.WIDE R34, R35, 0x4, R22 ;  /* 0x0000000423227825 */ /* 0x000fca00078e0216 */
[----:B------:R-:W2:Y:S01]  /*1030*/  @P2 LDG.E.EL R36, desc[UR6][R34.64] ;  /* 0x0000000622242981 */ /* 0x000ea2000c2e1900 */
[----:B------:R-:W-:Y:S01]  /*1040*/  P2R R13, PR, RZ, 0x20 ;  /* 0x00000020ff0d7803 */ /* 0x000fe20000000000 */
[----:B------:R-:W-:Y:S02]  /*1050*/  IMAD R25, R39, 0x400, R4 ;  /* 0x0000040027197824 */ /* 0x000fe400078e0204 */
[----:B------:R-:W-:Y:S02]  /*1060*/  IMAD.MOV.U32 R43, RZ, RZ, RZ ;  /* 0x000000ffff2b7224 */ /* 0x000fe400078e00ff */
[----:B------:R-:W-:-:S05]  /*1070*/  IMAD.WIDE R24, R25, 0x4, R22 ;  /* 0x0000000419187825 */ /* 0x000fca00078e0216 */
[----:B------:R-:W3:Y:S01]  /*1080*/  @P3 LDG.E.EL R43, desc[UR6][R24.64] ;  /* 0x00000006182b3981 */ /* 0x000ee2000c2e1900 */
[----:B--2---:R-:W-:-:S04]  /*1090*/  SEL R36, R36, 0xff800000, P2 ;  /* 0xff80000024247807 */ /* 0x004fc80001000000 */
[-C--:B------:R-:W-:Y:S02]  /*10a0*/  FSETP.GEU.AND P5, PT, R9, R36.reuse, PT ;  /* 0x000000240900720b */ /* 0x080fe40003fae000 */
[----:B------:R-:W-:-:S11]  /*10b0*/  FSETP.NAN.AND P4, PT, R36, R36, PT ;  /* 0x000000242400720b */ /* 0x000fd60003f88000 */
[----:B------:R-:W-:Y:S01]  /*10c0*/  @P5 FSEL R36, R36, R9, P4 ;  /* 0x0000000924245208 */ /* 0x000fe20002000000 */
[----:B------:R-:W-:Y:S02]  /*10d0*/  IMAD R9, R37, 0x400, R4 ;  /* 0x0000040025097824 */ /* 0x000fe400078e0204 */
[----:B------:R-:W-:Y:S02]  /*10e0*/  IMAD.MOV.U32 R4, RZ, RZ, RZ ;  /* 0x000000ffff047224 */ /* 0x000fe400078e00ff */
[----:B------:R-:W-:-:S05]  /*10f0*/  IMAD.WIDE R34, R9, 0x4, R22 ;  /* 0x0000000409227825 */ /* 0x000fca00078e0216 */
[----:B------:R1:W2:Y:S01]  /*1100*/  @P2 LDG.E.EL R4, desc[UR6][R34.64] ;  /* 0x0000000622042981 */ /* 0x0002a2000c2e1900 */
[----:B---3--:R-:W-:Y:S02]  /*1110*/  SEL R43, R43, 0xff800000, P3 ;  /* 0xff8000002b2b7807 */ /* 0x008fe40001800000 */
[----:B------:R-:W-:Y:S02]  /*1120*/  P2R R12, PR, RZ, 0x20 ;  /* 0x00000020ff0c7803 */ /* 0x000fe40000000000 */
[----:B------:R-:W-:Y:S01]  /*1130*/  FSETP.GEU.AND P5, PT, R2, R43, PT ;  /* 0x0000002b0200720b */ /* 0x000fe20003fae000 */
[----:B------:R-:W-:-:S04]  /*1140*/  IMAD R25, R39, 0x400, R26 ;  /* 0x0000040027197824 */ /* 0x000fc800078e021a */
[----:B------:R-:W-:-:S04]  /*1150*/  IMAD.WIDE R24, R25, 0x4, R22 ;  /* 0x0000000419187825 */ /* 0x000fc800078e0216 */
[----:B-1----:R-:W-:Y:S02]  /*1160*/  IMAD R35, R37, 0x400, R26 ;  /* 0x0000040025237824 */ /* 0x002fe400078e021a */
[----:B------:R-:W-:Y:S01]  /*1170*/  IMAD.MOV.U32 R26, RZ, RZ, RZ ;  /* 0x000000ffff1a7224 */ /* 0x000fe200078e00ff */
[----:B--2---:R-:W-:-:S04]  /*1180*/  SEL R4, R4, 0xff800000, P2 ;  /* 0xff80000004047807 */ /* 0x004fc80001000000 */
[----:B------:R-:W-:Y:S02]  /*1190*/  FSETP.GEU.AND P3, PT, R36, R4, PT ;  /* 0x000000042400720b */ /* 0x000fe40003f6e000 */
[----:B------:R-:W-:-:S04]  /*11a0*/  FSETP.NAN.AND P2, PT, R43, R43, PT ;  /* 0x0000002b2b00720b */ /* 0x000fc80003f48000 */
[----:B------:R-:W-:Y:S02]  /*11b0*/  @P5 FSEL R43, R43, R2, P2 ;  /* 0x000000022b2b5208 */ /* 0x000fe40001000000 */
[----:B------:R-:W-:-:S05]  /*11c0*/  FSETP.NAN.AND P2, PT, R4, R4, PT ;  /* 0x000000040400720b */ /* 0x000fca0003f48000 */
[----:B------:R-:W-:Y:S02]  /*11d0*/  @P3 FSEL R4, R4, R36, P2 ;  /* 0x0000002404043208 */ /* 0x000fe40001000000 */
[----:B------:R-:W-:Y:S01]  /*11e0*/  ISETP.LT.AND P2, PT, R39, 0x100, P1 ;  /* 0x000001002700780c */ /* 0x000fe20000f41270 */
[----:B------:R-:W-:Y:S01]  /*11f0*/  IMAD.MOV.U32 R2, RZ, RZ, RZ ;  /* 0x000000ffff027224 */ /* 0x000fe200078e00ff */
[----:B------:R-:W-:-:S11]  /*1200*/  ISETP.LT.AND P1, PT, R37, 0x100, P1 ;  /* 0x000001002500780c */ /* 0x000fd60000f21270 */
[----:B------:R1:W2:Y:S02]  /*1210*/  @P2 LDG.E.EL R2, desc[UR6][R24.64] ;  /* 0x0000000618022981 */ /* 0x0002a4000c2e1900 */
[----:B-1----:R-:W-:-:S05]  /*1220*/  IMAD.WIDE R24, R35, 0x4, R22 ;  /* 0x0000000423187825 */ /* 0x002fca00078e0216 */
[----:B------:R-:W3:Y:S01]  /*1230*/  @P1 LDG.E.EL R26, desc[UR6][R24.64] ;  /* 0x00000006181a1981 */ /* 0x000ee2000c2e1900 */
[----:B------:R-:W-:Y:S02]  /*1240*/  P2R R34, PR, RZ, 0x8 ;  /* 0x00000008ff227803 */ /* 0x000fe40000000000 */
[----:B------:R-:W-:Y:S02]  /*1250*/  P2R R30, PR, RZ, 0x40 ;  /* 0x00000040ff1e7803 */ /* 0x000fe40000000000 */
        /* <DEDUP_REMOVED lines=8> */
[----:B------:R-:W-:-:S04]  /*12e0*/  ISETP.GT.AND P1, PT, R8, -0x1, P0 ;  /* 0xffffffff0800780c */ /* 0x000fc80000724270 */
[----:B------:R-:W-:Y:S01]  /*12f0*/  ISETP.LT.AND P1, PT, R6, 0x100, P1 ;  /* 0x000001000600780c */ /* 0x000fe20000f21270 */
[----:B------:R-:W-:-:S03]  /*1300*/  VIADD R8, R42, 0x20 ;  /* 0x000000202a087836 */ /* 0x000fc60000000000 */
[C---:B------:R-:W-:Y:S01]  /*1310*/  ISETP.LT.AND P0, PT, R41.reuse, 0x100, P1 ;  /* 0x000001002900780c */ /* 0x040fe20000f01270 */
[----:B------:R-:W-:-:S04]  /*1320*/  IMAD R43, R41, 0x400, R8 ;  /* 0x00000400292b7824 */ /* 0x000fc800078e0208 */
[----:B------:R-:W-:-:S08]  /*1330*/  IMAD.WIDE R24, R43, 0x4, R22 ;  /* 0x000000042b187825 */ /* 0x000fd000078e0216 */
[----:B------:R1:W2:Y:S01]  /*1340*/  @P0 LDG.E.EL R44, desc[UR6][R24.64] ;  /* 0x00000006182c0981 */ /* 0x0002a2000c2e1900 */
[----:B------:R-:W-:Y:S01]  /*1350*/  P2R R9, PR, RZ, 0x20 ;  /* 0x00000020ff097803 */ /* 0x000fe20000000000 */
[----:B------:R-:W-:Y:S02]  /*1360*/  IMAD.MOV.U32 R43, RZ, RZ, RZ ;  /* 0x000000ffff2b7224 */ /* 0x000fe400078e00ff */
[----:B------:R-:W-:-:S04]  /*1370*/  VIADD R42, R42, 0x21 ;  /* 0x000000212a2a7836 */ /* 0x000fc80000000000 */
[----:B-1----:R-:W-:Y:S02]  /*1380*/  IMAD R25, R41, 0x400, R42 ;  /* 0x0000040029197824 */ /* 0x002fe400078e022a */
[----:B------:R-:W-:Y:S02]  /*1390*/  IMAD.MOV.U32 R41, RZ, RZ, RZ ;  /* 0x000000ffff297224 */ /* 0x000fe400078e00ff */
[----:B------:R-:W-:-:S05]  /*13a0*/  IMAD.WIDE R24, R25, 0x4, R22 ;  /* 0x0000000419187825 */ /* 0x000fca00078e0216 */
[----:B------:R-:W3:Y:S01]  /*13b0*/  @P0 LDG.E.EL R41, desc[UR6][R24.64] ;  /* 0x0000000618290981 */ /* 0x000ee2000c2e1900 */
[----:B--2---:R-:W-:-:S04]  /*13c0*/  SEL R44, R44, 0xff800000, P0 ;  /* 0xff8000002c2c7807 */ /* 0x004fc80000000000 */
[-C--:B------:R-:W-:Y:S02]  /*13d0*/  FSETP.GEU.AND P5, PT, R27, R44.reuse, PT ;  /* 0x0000002c1b00720b */ /* 0x080fe40003fae000 */
[----:B------:R-:W-:-:S11]  /*13e0*/  FSETP.NAN.AND P2, PT, R44, R44, PT ;  /* 0x0000002c2c00720b */ /* 0x000fd60003f48000 */
[----:B------:R-:W-:Y:S02]  /*13f0*/  @P5 FSEL R44, R44, R27, P2 ;  /* 0x0000001b2c2c5208 */ /* 0x000fe40001000000 */
[C---:B------:R-:W-:Y:S01]  /*1400*/  ISETP.LT.AND P2, PT, R45.reuse, 0x100, P1 ;  /* 0x000001002d00780c */ /* 0x040fe20000f41270 */
[----:B------:R-:W-:-:S04]  /*1410*/  IMAD R27, R45, 0x400, R8 ;  /* 0x000004002d1b7824 */ /* 0x000fc800078e0208 */
[----:B------:R-:W-:-:S08]  /*1420*/  IMAD.WIDE R26, R27, 0x4, R22 ;  /* 0x000000041b1a7825 */ /* 0x000fd000078e0216 */
[----:B------:R1:W2:Y:S02]  /*1430*/  @P2 LDG.E.EL R43, desc[UR6][R26.64] ;  /* 0x000000061a2b2981 */ /* 0x0002a4000c2e1900 */
[----:B-1----:R-:W-:Y:S02]  /*1440*/  IMAD R27, R45, 0x400, R42 ;  /* 0x000004002d1b7824 */ /* 0x002fe400078e022a */
[----:B------:R-:W-:Y:S02]  /*1450*/  IMAD.MOV.U32 R45, RZ, RZ, RZ ;  /* 0x000000ffff2d7224 */ /* 0x000fe400078e00ff */
[----:B------:R-:W-:-:S05]  /*1460*/  IMAD.WIDE R26, R27, 0x4, R22 ;  /* 0x000000041b1a7825 */ /* 0x000fca00078e0216 */
[----:B------:R-:W4:Y:S01]  /*1470*/  @P2 LDG.E.EL R45, desc[UR6][R26.64] ;  /* 0x000000061a2d2981 */ /* 0x000f22000c2e1900 */
[----:B------:R-:W-:Y:S02]  /*1480*/  P2R R36, PR, RZ, 0x8 ;  /* 0x00000008ff247803 */ /* 0x000fe40000000000 */
[----:B---3--:R-:W-:Y:S02]  /*1490*/  SEL R41, R41, 0xff800000, P0 ;  /* 0xff80000029297807 */ /* 0x008fe40000000000 */
[----:B------:R-:W-:Y:S02]  /*14a0*/  P2R R4, PR, RZ, 0x40 ;  /* 0x00000040ff047803 */ /* 0x000fe40000000000 */
[-C--:B------:R-:W-:Y:S02]  /*14b0*/  FSETP.GEU.AND P6, PT, R44, R41.reuse, PT ;  /* 0x000000292c00720b */ /* 0x080fe40003fce000 */
[----:B------:R-:W-:Y:S01]  /*14c0*/  FSETP.NAN.AND P0, PT, R41, R41, PT ;  /* 0x000000292900720b */ /* 0x000fe20003f08000 */
[----:B------:R-:W-:-:S10]  /*14d0*/  IMAD R25, R39, 0x400, R8 ;  /* 0x0000040027197824 */ /* 0x000fd400078e0208 */
[----:B------:R-:W-:Y:S01]  /*14e0*/  @P6 SEL R41, R41, R44, P0 ;  /* 0x0000002c29296207 */ /* 0x000fe20000000000 */
[----:B------:R-:W-:-:S04]  /*14f0*/  IMAD.WIDE R24, R25, 0x4, R22 ;  /* 0x0000000419187825 */ /* 0x000fc800078e0216 */
[----:B------:R-:W-:Y:S02]  /*1500*/  IMAD R8, R37, 0x400, R8 ;  /* 0x0000040025087824 */ /* 0x000fe400078e0208 */
[----:B------:R-:W-:Y:S01]  /*1510*/  IMAD.MOV.U32 R44, RZ, RZ, RZ ;  /* 0x000000ffff2c7224 */ /* 0x000fe200078e00ff */
[----:B--2---:R-:W-:-:S04]  /*1520*/  SEL R43, R43, 0xff800000, P2 ;  /* 0xff8000002b2b7807 */ /* 0x004fc80001000000 */
[-C--:B------:R-:W-:Y:S02]  /*1530*/  FSETP.GEU.AND P4, PT, R40, R43.reuse, PT ;  /* 0x0000002b2800720b */ /* 0x080fe40003f8e000 */
[----:B------:R-:W-:-:S11]  /*1540*/  FSETP.NAN.AND P3, PT, R43, R43, PT ;  /* 0x0000002b2b00720b */ /* 0x000fd60003f68000 */
[----:B------:R-:W-:Y:S02]  /*1550*/  @P4 FSEL R43, R43, R40, P3 ;  /* 0x000000282b2b4208 */ /* 0x000fe40001800000 */
[----:B----4-:R-:W-:-:S04]  /*1560*/  SEL R45, R45, 0xff800000, P2 ;  /* 0xff8000002d2d7807 */ /* 0x010fc80001000000 */
[-C--:B------:R-:W-:Y:S02]  /*1570*/  FSETP.GEU.AND P2, PT, R43, R45.reuse, PT ;  /* 0x0000002d2b00720b */ /* 0x080fe40003f4e000 */
[----:B------:R-:W-:Y:S02]  /*1580*/  FSETP.NAN.AND P0, PT, R45, R45, PT ;  /* 0x0000002d2d00720b */ /* 0x000fe40003f08000 */
[----:B------:R-:W-:-:S09]  /*1590*/  P2R R27, PR, RZ, 0x4 ;  /* 0x00000004ff1b7803 */ /* 0x000fd20000000000 */
[----:B------:R-:W-:Y:S02]  /*15a0*/  @P2 SEL R45, R45, R43, P0 ;  /* 0x0000002b2d2d2207 */ /* 0x000fe40000000000 */
[----:B------:R-:W-:Y:S01]  /*15b0*/  ISETP.LT.AND P2, PT, R39, 0x100, P1 ;  /* 0x000001002700780c */ /* 0x000fe20000f41270 */
[----:B------:R-:W-:Y:S01]  /*15c0*/  IMAD.MOV.U32 R43, RZ, RZ, RZ ;  /* 0x000000ffff2b7224 */ /* 0x000fe200078e00ff */
[----:B------:R-:W-:-:S11]  /*15d0*/  ISETP.LT.AND P1, PT, R37, 0x100, P1 ;  /* 0x000001002500780c */ /* 0x000fd60000f21270 */
[----:B------:R1:W2:Y:S02]  /*15e0*/  @P2 LDG.E.EL R43, desc[UR6][R24.64] ;  /* 0x00000006182b2981 */ /* 0x0002a4000c2e1900 */
[----:B-1----:R-:W-:-:S05]  /*15f0*/  IMAD.WIDE R24, R8, 0x4, R22 ;  /* 0x0000000408187825 */ /* 0x002fca00078e0216 */
[----:B------:R-:W3:Y:S01]  /*1600*/  @P1 LDG.E.EL R44, desc[UR6][R24.64] ;  /* 0x00000006182c1981 */ /* 0x000ee2000c2e1900 */
[----:B------:R-:W-:Y:S01]  /*1610*/  P2R R40, PR, RZ, 0x10 ;  /* 0x00000010ff287803 */ /* 0x000fe20000000000 */
[----:B------:R-:W-:Y:S01]  /*1620*/  IMAD R37, R37, 0x400, R42 ;  /* 0x0000040025257824 */ /* 0x000fe200078e022a */
[----:B--2---:R-:W-:-:S04]  /*1630*/  SEL R43, R43, 0xff800000, P2 ;  /* 0xff8000002b2b7807 */ /* 0x004fc80001000000 */
[-C--:B------:R-:W-:Y:S02]  /*1640*/  FSETP.GEU.AND P0, PT, R2, R43.reuse, PT ;  /* 0x0000002b0200720b */ /* 0x080fe40003f0e000 */
[----:B------:R-:W-:Y:S02]  /*1650*/  FSETP.NAN.AND P3, PT, R43, R43, PT ;  /* 0x0000002b2b00720b */ /* 0x000fe40003f68000 */
[----:B---3--:R-:W-:-:S09]  /*1660*/  SEL R8, R44, 0xff800000, P1 ;  /* 0xff8000002c087807 */ /* 0x008fd20000800000 */
[----:B------:R-:W-:Y:S02]  /*1670*/  @P0 FSEL R43, R43, R2, P3 ;  /* 0x000000022b2b0208 */ /* 0x000fe40001800000 */
[-C--:B------:R-:W-:Y:S02]  /*1680*/  FSETP.GEU.AND P3, PT, R35, R8.reuse, PT ;  /* 0x000000082300720b */ /* 0x080fe40003f6e000 */
[----:B------:R-:W-:Y:S02]  /*1690*/  FSETP.NAN.AND P4, PT, R8, R8, PT ;  /* 0x000000080800720b */ /* 0x000fe40003f88000 */
[----:B------:R-:W-:-:S09]  /*16a0*/  P2R R24, PR, RZ, 0x8 ;  /* 0x00000008ff187803 */ /* 0x000fd20000000000 */
[----:B------:R-:W-:Y:S02]  /*16b0*/  @P3 FSEL R8, R8, R35, P4 ;  /* 0x0000002308083208 */ /* 0x000fe40002000000 */
[----:B------:R-:W-:-:S04]  /*16c0*/  ISETP.NE.AND P3, PT, R9, RZ, PT ;  /* 0x000000ff0900720c */ /* 0x000fc80003f65270 */
[----:B------:R-:W-:Y:S02]  /*16d0*/  P2R R9, PR, RZ, 0x8 ;  /* 0x00000008ff097803 */ /* 0x000fe40000000000 */
        /* <DEDUP_REMOVED lines=10> */
[----:B------:R-:W-:Y:S01]  /*1780*/  ISETP.NE.AND P3, PT, R15, RZ, PT ;  /* 0x000000ff0f00720c */ /* 0x000fe20003f65270 */
[----:B------:R-:W-:Y:S01]  /*1790*/  IMAD R15, R39, 0x400, R42 ;  /* 0x00000400270f7824 */ /* 0x000fe200078e022a */
[----:B------:R-:W-:Y:S02]  /*17a0*/  P2R R2, PR, RZ, 0x1 ;  /* 0x00000001ff027803 */ /* 0x000fe40000000000 */
[----:B------:R-:W-:Y:S01]  /*17b0*/  ISETP.NE.AND P0, PT, R34, RZ, PT ;  /* 0x000000ff2200720c */ /* 0x000fe20003f05270 */
[----:B------:R-:W-:Y:S02]  /*17c0*/  IMAD.MOV.U32 R34, RZ, RZ, RZ ;  /* 0x000000ffff227224 */ /* 0x000fe400078e00ff */
[----:B------:R-:W-:-:S05]  /*17d0*/  IMAD.WIDE R14, R15, 0x4, R22 ;  /* 0x000000040f0e7825 */ /* 0x000fca00078e0216 */
[----:B------:R-:W2:Y:S01]  /*17e0*/  @P2 LDG.E.EL R34, desc[UR6][R14.64] ;  /* 0x000000060e222981 */ /* 0x000ea2000c2e1900 */
[----:B------:R-:W-:Y:S01]  /*17f0*/  ISETP.NE.AND P4, PT, R7, RZ, PT ;  /* 0x000000ff0700720c */ /* 0x000fe20003f85270 */
[----:B------:R-:W-:Y:S02]  /*1800*/  IMAD.MOV.U32 R7, RZ, RZ, RZ ;  /* 0x000000ffff077224 */ /* 0x000fe400078e00ff */
[----:B------:R-:W-:-:S05]  /*1810*/  IMAD.WIDE R22, R37, 0x4, R22 ;  /* 0x0000000425167825 */ /* 0x000fca00078e0216 */
[----:B------:R-:W3:Y:S01]  /*1820*/  @P1 LDG.E.EL R7, desc[UR6][R22.64] ;  /* 0x0000000616071981 */ /* 0x000ee2000c2e1900 */
        /* <DEDUP_REMOVED lines=25> */
[----:B------:R-:W-:Y:S02]  /*19c0*/  P2R R6, PR, RZ, 0x20 ;  /* 0x00000020ff067803 */ /* 0x000fe40000000000 */
[----:B------:R-:W-:Y:S02]  /*19d0*/  ISETP.NE.AND P5, PT, R38, RZ, PT ;  /* 0x000000ff2600720c */ /* 0x000fe40003fa5270 */
[----:B------:R-:W-:Y:S02]  /*19e0*/  P2R R26, PR, RZ, 0x40 ;  /* 0x00000040ff1a7803 */ /* 0x000fe40000000000 */
[----:B------:R-:W-:Y:S01]  /*19f0*/  ISETP.NE.AND P6, PT, R36, RZ, PT ;  /* 0x000000ff2400720c */ /* 0x000fe20003fc5270 */
[----:B------:R-:W-:Y:S01]  /*1a00*/  UPRMT UR4, UR5, 0x654, UR4 ;  /* 0x0000065405047896 */ /* 0x000fe20008000004 */
[----:B--2---:R-:W-:-:S04]  /*1a10*/  SEL R34, R34, 0xff800000, P2 ;  /* 0xff80000022227807 */ /* 0x004fc80001000000 */
[-C--:B------:R-:W-:Y:S02]  /*1a20*/  FSETP.GEU.AND P2, PT, R43, R34.reuse, PT ;  /* 0x000000222b00720b */ /* 0x080fe40003f4e000 */
[----:B---3--:R-:W-:Y:S02]  /*1a30*/  SEL R7, R7, 0xff800000, P1 ;  /* 0xff80000007077807 */ /* 0x008fe40000800000 */
[----:B------:R-:W-:-:S09]  /*1a40*/  FSETP.NAN.AND P1, PT, R34, R34, PT ;  /* 0x000000222200720b */ /* 0x000fd20003f28000 */
[----:B------:R-:W-:Y:S02]  /*1a50*/  @P2 SEL R34, R34, R43, P1 ;  /* 0x0000002b22222207 */ /* 0x000fe40000800000 */
[-C--:B------:R-:W-:Y:S02]  /*1a60*/  FSETP.GEU.AND P1, PT, R8, R7.reuse, PT ;  /* 0x000000070800720b */ /* 0x080fe40003f2e000 */
[----:B------:R-:W-:-:S11]  /*1a70*/  FSETP.NAN.AND P3, PT, R7, R7, PT ;  /* 0x000000070700720b */ /* 0x000fd60003f68000 */
[----:B------:R-:W-:Y:S02]  /*1a80*/  @P1 SEL R7, R7, R8, P3 ;  /* 0x0000000807071207 */ /* 0x000fe40001800000 */
[----:B------:R-:W-:-:S04]  /*1a90*/  ISETP.NE.AND P3, PT, R33, RZ, PT ;  /* 0x000000ff2100720c */ /* 0x000fc80003f65270 */
[----:B------:R-:W-:Y:S02]  /*1aa0*/  SEL R8, RZ, 0x1, !P3 ;  /* 0x00000001ff087807 */ /* 0x000fe40005800000 */
[----:B------:R-:W-:-:S04]  /*1ab0*/  ISETP.NE.AND P3, PT, R32, RZ, PT ;  /* 0x000000ff2000720c */ /* 0x000fc80003f65270 */
[----:B------:R-:W-:Y:S02]  /*1ac0*/  SEL R14, RZ, 0x1, !P3 ;  /* 0x00000001ff0e7807 */ /* 0x000fe40005800000 */
[----:B------:R-:W-:-:S04]  /*1ad0*/  ISETP.NE.AND P3, PT, R31, RZ, PT ;  /* 0x000000ff1f00720c */ /* 0x000fc80003f65270 */
[----:B------:R-:W-:Y:S02]  /*1ae0*/  SEL R15, RZ, 0x1, !P3 ;  /* 0x00000001ff0f7807 */ /* 0x000fe40005800000 */
[----:B------:R-:W-:-:S04]  /*1af0*/  ISETP.NE.AND P3, PT, R30, RZ, PT ;  /* 0x000000ff1e00720c */ /* 0x000fc80003f65270 */
[----:B------:R-:W-:Y:S02]  /*1b00*/  SEL R22, RZ, 0x1, !P3 ;  /* 0x00000001ff167807 */ /* 0x000fe40005800000 */
[----:B------:R-:W-:-:S04]  /*1b10*/  ISETP.NE.AND P3, PT, R29, RZ, PT ;  /* 0x000000ff1d00720c */ /* 0x000fc80003f65270 */
[----:B------:R-:W-:Y:S02]  /*1b20*/  SEL R8, R8, 0x2, P3 ;  /* 0x0000000208087807 */ /* 0x000fe40001800000 */
        /* <DEDUP_REMOVED lines=26> */
[----:B------:R-:W-:Y:S02]  /*1cd0*/  SEL R8, R8, 0x6, P4 ;  /* 0x0000000608087807 */ /* 0x000fe40002000000 */
[----:B------:R-:W-:Y:S02]  /*1ce0*/  SEL R14, R14, 0x6, P5 ;  /* 0x000000060e0e7807 */ /* 0x000fe40002800000 */
[----:B------:R-:W-:-:S04]  /*1cf0*/  ISETP.NE.AND P5, PT, R6, RZ, PT ;  /* 0x000000ff0600720c */ /* 0x000fc80003fa5270 */
[----:B------:R-:W-:Y:S02]  /*1d00*/  SEL R13, R8, 0x7, P5 ;  /* 0x00000007080d7807 */ /* 0x000fe40002800000 */
[----:B------:R-:W1:Y:S01]  /*1d10*/  S2R R8, SR_TID.X ;  /* 0x0000000000087919 */ /* 0x000e620000002100 */
[----:B------:R-:W-:-:S04]  /*1d20*/  ISETP.NE.AND P3, PT, R9, RZ, PT ;  /* 0x000000ff0900720c */ /* 0x000fc80003f65270 */
[----:B------:R-:W-:Y:S02]  /*1d30*/  SEL R15, R15, 0x5, P3 ;  /* 0x000000050f0f7807 */ /* 0x000fe40001800000 */
[----:B------:R-:W-:Y:S02]  /*1d40*/  SEL R12, R22, 0x5, P0 ;  /* 0x00000005160c7807 */ /* 0x000fe40000000000 */
[----:B------:R-:W-:Y:S02]  /*1d50*/  SEL R6, R15, 0x6, P6 ;  /* 0x000000060f067807 */ /* 0x000fe40003000000 */
[----:B------:R-:W-:Y:S02]  /*1d60*/  ISETP.NE.AND P0, PT, R2, RZ, PT ;  /* 0x000000ff0200720c */ /* 0x000fe40003f05270 */
[----:B------:R-:W-:Y:S02]  /*1d70*/  ISETP.NE.AND P6, PT, R4, RZ, PT ;  /* 0x000000ff0400720c */ /* 0x000fe40003fc5270 */
[----:B-1----:R-:W-:-:S02]  /*1d80*/  SHF.R.U32.HI R4, RZ, 0x1, R8 ;  /* 0x00000001ff047819 */ /* 0x002fc40000011608 */
[C---:B------:R-:W-:Y:S02]  /*1d90*/  LOP3.LUT R2, R8.reuse, 0x40, RZ, 0xc0, !PT ;  /* 0x0000004008027812 */ /* 0x040fe400078ec0ff */
[----:B------:R-:W-:Y:S02]  /*1da0*/  LOP3.LUT R9, R8, 0x1, RZ, 0xc0, !PT ;  /* 0x0000000108097812 */ /* 0x000fe400078ec0ff */
[----:B------:R-:W-:Y:S02]  /*1db0*/  SGXT.U32 R4, R4, 0x5 ;  /* 0x000000050404781a */ /* 0x000fe40000000000 */
[----:B------:R-:W-:Y:S01]  /*1dc0*/  SHF.R.U32.HI R11, RZ, 0x1, R2 ;  /* 0x00000001ff0b7819 */ /* 0x000fe20000011602 */
[----:B------:R-:W-:-:S03]  /*1dd0*/  IMAD.SHL.U32 R2, R9, 0x100, RZ ;  /* 0x0000010009027824 */ /* 0x000fc600078e00ff */
[----:B------:R-:W-:-:S04]  /*1de0*/  LOP3.LUT R11, R4, R11, RZ, 0xfc, !PT ;  /* 0x0000000b040b7212 */ /* 0x000fc800078efcff */
[----:B------:R-:W-:-:S05]  /*1df0*/  LOP3.LUT R2, R11, R2, RZ, 0xfc, !PT ;  /* 0x000000020b027212 */ /* 0x000fca00078efcff */
[----:B------:R-:W-:-:S05]  /*1e00*/  IMAD R2, R9, 0x4, R2 ;  /* 0x0000000409027824 */ /* 0x000fca00078e0202 */
[----:B------:R-:W-:Y:S01]  /*1e10*/  LEA R18, R2, UR4, 0x2 ;  /* 0x0000000402127c11 */ /* 0x000fe2000f8e10ff */
[----:B------:R-:W-:-:S04]  /*1e20*/  IMAD.SHL.U32 R4, R8, 0x4, RZ ;  /* 0x0000000408047824 */ /* 0x000fc800078e00ff */
[----:B------:R-:W-:Y:S04]  /*1e30*/  STS [R18], R41 ;  /* 0x0000002912007388 */ /* 0x000fe80000000800 */
[----:B------:R-:W-:Y:S04]  /*1e40*/  STS [R18+0x100], R45 ;  /* 0x0001002d12007388 */ /* 0x000fe80000000800 */
[----:B------:R-:W-:Y:S04]  /*1e50*/  STS [R18+0x200], R34 ;  /* 0x0002002212007388 */ /* 0x000fe80000000800 */
[----:B------:R1:W-:Y:S01]  /*1e60*/  STS [R18+0x300], R7 ;  /* 0x0003000712007388 */ /* 0x0003e20000000800 */
[----:B------:R-:W-:-:S02]  /*1e70*/  SHF.R.U32.HI R8, RZ, 0x4, R8 ;  /* 0x00000004ff087819 */ /* 0x000fc40000011608 */
[----:B------:R-:W-:Y:S02]  /*1e80*/  LOP3.LUT R4, R4, 0x1fc, RZ, 0xc0, !PT ;  /* 0x000001fc04047812 */ /* 0x000fe400078ec0ff */
[----:B------:R-:W-:-:S05]  /*1e90*/  LOP3.LUT R9, R8, 0x4, RZ, 0xc0, !PT ;  /* 0x0000000408097812 */ /* 0x000fca00078ec0ff */
[----:B------:R-:W-:Y:S02]  /*1ea0*/  IMAD.IADD R4, R4, 0x1, R9 ;  /* 0x0000000104047824 */ /* 0x000fe400078e0209 */
[----:B------:R-:W-:-:S03]  /*1eb0*/  IMAD.SHL.U32 R8, R3, 0x4, RZ ;  /* 0x0000000403087824 */ /* 0x000fc600078e00ff */
[----:B------:R-:W-:Y:S02]  /*1ec0*/  LEA R9, R4, UR4, 0x2 ;  /* 0x0000000404097c11 */ /* 0x000fe4000f8e10ff */
[----:B------:R-:W-:Y:S01]  /*1ed0*/  LOP3.LUT R16, R8, 0xfc, RZ, 0xc0, !PT ;  /* 0x000000fc08107812 */ /* 0x000fe200078ec0ff */
[----:B------:R-:W-:Y:S03]  /*1ee0*/  BAR.SYNC.DEFER_BLOCKING 0x0 ;  /* 0x0000000000007b1d */ /* 0x000fe60000010000 */
[----:B------:R-:W-:Y:S02]  /*1ef0*/  PRMT R5, R16, 0x6540, R5 ;  /* 0x0000654010057816 */ /* 0x000fe40000000005 */
[----:B------:R-:W-:-:S03]  /*1f00*/  SHF.R.U32.HI R3, RZ, 0x6, R3 ;  /* 0x00000006ff037819 */ /* 0x000fc60000011603 */
[----:B------:R-:W2:Y:S01]  /*1f10*/  LDC.64 R16, c[0x0][0x218] ;  /* 0x00008600ff107b82 */ /* 0x000ea20000000a00 */
[----:B------:R-:W-:Y:S02]  /*1f20*/  SHF.R.S32.HI R20, RZ, 0x1f, R5 ;  /* 0x0000001fff147819 */ /* 0x000fe40000011405 */
[----:B------:R-:W-:Y:S02]  /*1f30*/  SGXT.U32 R3, R3, 0x1 ;  /* 0x000000010303781a */ /* 0x000fe40000000000 */
[----:B------:R-:W-:Y:S01]  /*1f40*/  LEA.HI R20, R20, R5, RZ, 0x6 ;  /* 0x0000000514147211 */ /* 0x000fe200078f30ff */
[----:B------:R-:W3:Y:S03]  /*1f50*/  LDS.128 R8, [R9] ;  /* 0x0000000009087984 */ /* 0x000ee60000000c00 */
[----:B------:R-:W-:Y:S02]  /*1f60*/  LOP3.LUT R22, R20, 0xffffffc0, RZ, 0xc0, !PT ;  /* 0xffffffc014167812 */ /* 0x000fe400078ec0ff */
[----:B------:R-:W-:Y:S01]  /*1f70*/  LOP3.LUT R0, R0, R3, RZ, 0xfc, !PT ;  /* 0x0000000300007212 */ /* 0x000fe200078efcff */
[----:B------:R-:W-:Y:S01]  /*1f80*/  IMAD.SHL.U32 R3, R20, 0x100, RZ ;  /* 0x0000010014037824 */ /* 0x000fe200078e00ff */
[----:B------:R-:W-:Y:S01]  /*1f90*/  ISETP.NE.AND P4, PT, R40, RZ, PT ;  /* 0x000000ff2800720c */ /* 0x000fe20003f85270 */
[C---:B-1----:R-:W-:Y:S01]  /*1fa0*/  IMAD.IADD R7, R5.reuse, 0x1, -R22 ;  /* 0x0000000105077824 */ /* 0x042fe200078e0a16 */
[----:B------:R-:W-:-:S02]  /*1fb0*/  VIMNMX R5, R5, R0, !PT ;  /* 0x0000000005057248 */ /* 0x000fc40007fe0100 */
[----:B------:R-:W-:Y:S01]  /*1fc0*/  LOP3.LUT R3, R3, 0xffffc000, RZ, 0xc0, !PT ;  /* 0xffffc00003037812 */ /* 0x000fe200078ec0ff */
[----:B------:R-:W-:Y:S01]  /*1fd0*/  IMAD R0, R0, 0x40, R7 ;  /* 0x0000004000007824 */ /* 0x000fe200078e0207 */
[----:B------:R-:W-:Y:S02]  /*1fe0*/  SEL R14, R14, 0x7, P4 ;  /* 0x000000070e0e7807 */ /* 0x000fe40002000000 */
[----:B------:R-:W-:Y:S01]  /*1ff0*/  ISETP.GE.AND P4, PT, R5, 0x100, PT ;  /* 0x000001000500780c */ /* 0x000fe20003f86270 */
[----:B------:R-:W-:-:S04]  /*2000*/  IMAD.IADD R3, R0, 0x1, R3 ;  /* 0x0000000100037824 */ /* 0x000fc800078e0203 */
[----:B--2---:R-:W-:Y:S01]  /*2010*/  IMAD.WIDE R16, R3, 0x4, R16 ;  /* 0x0000000403107825 */ /* 0x004fe200078e0210 */
[----:B------:R-:W-:Y:S02]  /*2020*/  ISETP.NE.AND P3, PT, R24, RZ, PT ;  /* 0x000000ff1800720c */ /* 0x000fe40003f65270 */
[----:B------:R-:W-:Y:S02]  /*2030*/  SEL R12, R12, 0x6, P6 ;  /* 0x000000060c0c7807 */ /* 0x000fe40003000000 */
[----:B------:R-:W-:Y:S02]  /*2040*/  ISETP.NE.AND P6, PT, R27, RZ, PT ;  /* 0x000000ff1b00720c */ /* 0x000fe40003fc5270 */
[----:B------:R-:W-:Y:S02]  /*2050*/  ISETP.NE.AND P5, PT, R26, RZ, PT ;  /* 0x000000ff1a00720c */ /* 0x000fe40003fa5270 */
[----:B------:R-:W-:Y:S02]  /*2060*/  SEL R6, R6, 0x7, P0 ;  /* 0x0000000706067807 */ /* 0x000fe40000000000 */
[----:B------:R-:W-:Y:S01]  /*2070*/  SEL R12, R12, 0x7, P3 ;  /* 0x000000070c0c7807 */ /* 0x000fe20001800000 */
[----:B---3--:R1:W-:Y:S01]  /*2080*/  @!P4 STG.E.128 desc[UR6][R16.64], R8 ;  /* 0x000000081000c986 */ /* 0x0083e2000c101d06 */
[----:B------:R-:W-:-:S02]  /*2090*/  SEL R13, R13, 0x8, P5 ;  /* 0x000000080d0d7807 */ /* 0x000fc40002800000 */
[----:B------:R-:W-:Y:S02]  /*20a0*/  SEL R14, R14, 0x8, P6 ;  /* 0x000000080e0e7807 */ /* 0x000fe40003000000 */
[----:B------:R-:W-:Y:S02]  /*20b0*/  SEL R6, R6, 0x8, P2 ;  /* 0x0000000806067807 */ /* 0x000fe40001000000 */
[----:B------:R-:W-:Y:S02]  /*20c0*/  SEL R12, R12, 0x8, P1 ;  /* 0x000000080c0c7807 */ /* 0x000fe40000800000 */
[----:B------:R-:W-:Y:S02]  /*20d0*/  PRMT R5, R13, 0x8880, RZ ;  /* 0x000088800d057816 */ /* 0x000fe400000000ff */
[----:B------:R-:W-:Y:S02]  /*20e0*/  PRMT R14, R14, 0x8880, RZ ;  /* 0x000088800e0e7816 */ /* 0x000fe400000000ff */
[----:B------:R-:W-:-:S02]  /*20f0*/  PRMT R6, R6, 0x8880, RZ ;  /* 0x0000888006067816 */ /* 0x000fc400000000ff */
[----:B------:R-:W-:Y:S02]  /*2100*/  PRMT R12, R12, 0x8880, RZ ;  /* 0x000088800c0c7816 */ /* 0x000fe400000000ff */
[----:B------:R-:W-:Y:S01]  /*2110*/  PRMT R5, R5, 0x7710, RZ ;  /* 0x0000771005057816 */ /* 0x000fe200000000ff */
[----:B------:R-:W-:Y:S01]  /*2120*/  BAR.SYNC.DEFER_BLOCKING 0x0 ;  /* 0x0000000000007b1d */ /* 0x000fe20000010000 */
[----:B-1----:R-:W-:Y:S02]  /*2130*/  PRMT R9, R14, 0x7710, RZ ;  /* 0x000077100e097816 */ /* 0x002fe400000000ff */
[----:B------:R-:W-:Y:S02]  /*2140*/  PRMT R11, R6, 0x7710, RZ ;  /* 0x00007710060b7816 */ /* 0x000fe400000000ff */
[----:B------:R-:W-:Y:S01]  /*2150*/  PRMT R13, R12, 0x7710, RZ ;  /* 0x000077100c0d7816 */ /* 0x000fe200000000ff */
[----:B------:R1:W-:Y:S04]  /*2160*/  STS.U8 [R2+UR4], R5 ;  /* 0x0000000502007988 */ /* 0x0003e80008000004 */
[----:B------:R1:W-:Y:S04]  /*2170*/  STS.U8 [R2+UR4+0x40], R9 ;  /* 0x0000400902007988 */ /* 0x0003e80008000004 */
[----:B------:R1:W-:Y:S04]  /*2180*/  STS.U8 [R2+UR4+0x80], R11 ;  /* 0x0000800b02007988 */ /* 0x0003e80008000004 */
[----:B------:R1:W-:Y:S01]  /*2190*/  STS.U8 [R2+UR4+0xc0], R13 ;  /* 0x0000c00d02007988 */ /* 0x0003e20008000004 */
[----:B------:R-:W-:Y:S01]  /*21a0*/  BAR.SYNC.DEFER_BLOCKING 0x0 ;  /* 0x0000000000007b1d */ /* 0x000fe20000010000 */
[----:B------:R-:W-:-:S04]  /*21b0*/  IADD3 R6, P0, R3, UR8, RZ ;  /* 0x0000000803067c10 */ /* 0x000fc8000ff1e0ff */
[----:B------:R-:W-:Y:S01]  /*21c0*/  LEA.HI.X.SX32 R7, R3, UR9, 0x1, P0 ;  /* 0x0000000903077c11 */ /* 0x000fe200080f0eff */
[----:B-1----:R-:W-:Y:S08]  /*21d0*/  @P4 EXIT ;  /* 0x000000000000494d */ /* 0x002ff00003800000 */
[----:B------:R-:W0:Y:S04]  /*21e0*/  LDS R3, [R4+UR4] ;  /* 0x0000000404037984 */ /* 0x000e280008000800 */
[----:B0-----:R-:W-:Y:S01]  /*21f0*/  STG.E desc[UR6][R6.64], R3 ;  /* 0x0000000306007986 */ /* 0x001fe2000c101906 */
[----:B------:R-:W-:Y:S05]  /*2200*/  EXIT ;  /* 0x000000000000794d */ /* 0x000fea0003800000 */
.L_x_0:
[----:B------:R-:W-:-:S00]  /*2210*/  BRA `(.L_x_0) ;  /* 0xfffffffc00fc7947 */ /* 0x000fc0000383ffff */
[----:B------:R-:W-:-:S00]  /*2220*/  NOP ;  /* 0x0000000000007918 */ /* 0x000fc00000000000 */
        /* <DEDUP_REMOVED lines=13> */
.L_x_1:


//--------------------- .nv.shared.triton_poi_fused_max_pool2d_with_indices_7 --------------------------
	.section	.nv.shared.triton_poi_fused_max_pool2d_with_indices_7,"aw",@nobits
	.sectionflags	@""
	.align	16
	.zero		1024


//--------------------- .nv.constant0.triton_poi_fused_max_pool2d_with_indices_7 --------------------------
	.section	.nv.constant0.triton_poi_fused_max_pool2d_with_indices_7,"a",@progbits
	.sectionflags	@""
	.align	4
.nv.constant0.triton_poi_fused_max_pool2d_with_indices_7:
	.zero		560
